// auto-generated by cutlass_sweep.gemm — config: {"arch": "sm_90", "cluster_m": 1, "cluster_n": 1, "dtype": "int8", "dtype_b": "int8", "layout": "nt", "stages": 0, "tile_k": 64, "tile_m": 64, "tile_n": 128}
#include "cutlass/cutlass.h"
#include "cutlass/gemm/collective/collective_builder.hpp"
#include "cutlass/gemm/device/gemm_universal_adapter.h"
#include "cutlass/gemm/kernel/gemm_universal.hpp"
#include "cutlass/epilogue/collective/collective_builder.hpp"

using ElemA = int8_t;
using ElemB = int8_t;
using ElemCD = int8_t;
using Acc  = int32_t;
using TileShape    = cute::Shape<cute::_64, cute::_128, cute::_64>;
using ClusterShape = cute::Shape<cute::_1, cute::_1, cute::_1>;

using CollectiveEpilogue = typename cutlass::epilogue::collective::CollectiveBuilder<
    cutlass::arch::Sm90, cutlass::arch::OpClassTensorOp,
    TileShape, ClusterShape,
    cutlass::epilogue::collective::EpilogueTileAuto,
    Acc, Acc,
    ElemCD, cutlass::layout::RowMajor, 128 / cutlass::sizeof_bits<ElemCD>::value,
    ElemCD, cutlass::layout::RowMajor, 128 / cutlass::sizeof_bits<ElemCD>::value,
    cutlass::epilogue::collective::EpilogueScheduleAuto
  >::CollectiveOp;

using CollectiveMainloop = typename cutlass::gemm::collective::CollectiveBuilder<
    cutlass::arch::Sm90, cutlass::arch::OpClassTensorOp,
    ElemA, cutlass::layout::RowMajor, 128 / cutlass::sizeof_bits<ElemA>::value,
    ElemB, cutlass::layout::ColumnMajor, 128 / cutlass::sizeof_bits<ElemB>::value,
    Acc,
    TileShape, ClusterShape,
    cutlass::gemm::collective::StageCountAutoCarveout<static_cast<int>(sizeof(typename CollectiveEpilogue::SharedStorage))>,
    cutlass::gemm::collective::KernelScheduleAuto
  >::CollectiveOp;

using GemmKernel = cutlass::gemm::kernel::GemmUniversal<
    cute::Shape<int,int,int,int>,
    CollectiveMainloop,
    CollectiveEpilogue
>;
using Gemm = cutlass::gemm::device::GemmUniversalAdapter<GemmKernel>;

// Force the device kernel symbol into the cubin without needing a host main.
auto* _anchor = &cutlass::device_kernel<GemmKernel>;


// ===== COMPILED SASS (sm_90a) =====

	.target	sm_90a

	.elftype	@"ET_EXEC"


//--------------------- .note.nv.tkinfo           --------------------------
	.section	.note.nv.tkinfo,"",@"SHT_NOTE"
	.sectionflags	@"SHF_NOTE_NV_TKINFO"
	.tkinfo
        /*0018*/ 	.word	0x00000002
        /*0030*/ 	.string	""
        /*0030*/ 	.string	"ptxas"
        /*0030*/ 	.string	"Cuda compilation tools, release 13.0, V13.0.88"
        /*0030*/ 	.string	"Build cuda_13.0.r13.0/compiler.36424714_0"
        /*0030*/ 	.string	"-arch sm_90a -m 64 "



//--------------------- .note.nv.cuinfo           --------------------------
	.section	.note.nv.cuinfo,"",@"SHT_NOTE"
	.sectionflags	@"SHF_NOTE_NV_CUINFO"
        /*0018*/ 	.short	0x0002
        /*001a*/ 	.short	0x005a
        /*001c*/ 	.short	0x0082
	.zero		2


//--------------------- .nv.info                  --------------------------
	.section	.nv.info,"",@"SHT_CUDA_INFO"
	.align	4


	//----- nvinfo : EIATTR_REGCOUNT
	.align		4
        /*0000*/ 	.byte	0x04, 0x2f
        /*0002*/ 	.short	(.L_15 - .L_14)
	.align		4
.L_14:
        /*0004*/ 	.word	index@(_ZN7cutlass13device_kernelINS_4gemm6kernel13GemmUniversalIN4cute5tupleIJiiiiEEENS1_10collective13CollectiveMmaINS1_34MainloopSm90TmaGmmaWarpSpecializedILi18ENS5_IJNS4_1CILi1EEESB_SB_EEENS1_32KernelTmaWarpSpecializedPingpongEEENS5_IJNSA_ILi64EEENSA_ILi128EEESF_EEEaNS5_IJlSB_lEEEaSI_NS4_8TiledMMAINS4_8MMA_AtomIJNS4_4SM904GMMA27MMA_64x128x32_S32S8S8_SS_TNEEEENS4_6LayoutISC_NS5_IJNSA_ILi0EEESQ_SQ_EEEEENS5_IJNS4_10UnderscoreEST_ST_EEEEENS4_13SM90_TMA_LOADENS4_14ComposedLayoutINS4_7SwizzleILi2ELi4ELi3EEENS4_18smem_ptr_flag_bitsILi8EEENSP_INS5_IJNSA_ILi8EEESF_EEENS5_IJSF_SB_EEEEEEEvNS4_8identityESW_S16_vS17_EENS_8epilogue10collective6detail29Sm90TmaWarpSpecializedAdapterINS1A_15DefaultEpilogueIaSI_SI_NS19_6thread17LinearCombinationIaLi1EiiLNS1E_9ScaleType4KindE0ELNS_15FloatRoundStyleE2EaEENS1_15EpilogueDefaultEEEEEvvEEEEvNT_6ParamsE)
        /*0008*/ 	.word	0x000000a8


	//----- nvinfo : EIATTR_FRAME_SIZE
	.align		4
.L_15:
        /*000c*/ 	.byte	0x04, 0x11
        /*000e*/ 	.short	(.L_17 - .L_16)
	.align		4
.L_16:
        /*0010*/ 	.word	index@(_ZN7cutlass13device_kernelINS_4gemm6kernel13GemmUniversalIN4cute5tupleIJiiiiEEENS1_10collective13CollectiveMmaINS1_34MainloopSm90TmaGmmaWarpSpecializedILi18ENS5_IJNS4_1CILi1EEESB_SB_EEENS1_32KernelTmaWarpSpecializedPingpongEEENS5_IJNSA_ILi64EEENSA_ILi128EEESF_EEEaNS5_IJlSB_lEEEaSI_NS4_8TiledMMAINS4_8MMA_AtomIJNS4_4SM904GMMA27MMA_64x128x32_S32S8S8_SS_TNEEEENS4_6LayoutISC_NS5_IJNSA_ILi0EEESQ_SQ_EEEEENS5_IJNS4_10UnderscoreEST_ST_EEEEENS4_13SM90_TMA_LOADENS4_14ComposedLayoutINS4_7SwizzleILi2ELi4ELi3EEENS4_18smem_ptr_flag_bitsILi8EEENSP_INS5_IJNSA_ILi8EEESF_EEENS5_IJSF_SB_EEEEEEEvNS4_8identityESW_S16_vS17_EENS_8epilogue10collective6detail29Sm90TmaWarpSpecializedAdapterINS1A_15DefaultEpilogueIaSI_SI_NS19_6thread17LinearCombinationIaLi1EiiLNS1E_9ScaleType4KindE0ELNS_15FloatRoundStyleE2EaEENS1_15EpilogueDefaultEEEEEvvEEEEvNT_6ParamsE)
        /*0014*/ 	.word	0x00000008


	//----- nvinfo : EIATTR_MIN_STACK_SIZE
	.align		4
.L_17:
        /*0018*/ 	.byte	0x04, 0x12
        /*001a*/ 	.short	(.L_19 - .L_18)
	.align		4
.L_18:
        /*001c*/ 	.word	index@(_ZN7cutlass13device_kernelINS_4gemm6kernel13GemmUniversalIN4cute5tupleIJiiiiEEENS1_10collective13CollectiveMmaINS1_34MainloopSm90TmaGmmaWarpSpecializedILi18ENS5_IJNS4_1CILi1EEESB_SB_EEENS1_32KernelTmaWarpSpecializedPingpongEEENS5_IJNSA_ILi64EEENSA_ILi128EEESF_EEEaNS5_IJlSB_lEEEaSI_NS4_8TiledMMAINS4_8MMA_AtomIJNS4_4SM904GMMA27MMA_64x128x32_S32S8S8_SS_TNEEEENS4_6LayoutISC_NS5_IJNSA_ILi0EEESQ_SQ_EEEEENS5_IJNS4_10UnderscoreEST_ST_EEEEENS4_13SM90_TMA_LOADENS4_14ComposedLayoutINS4_7SwizzleILi2ELi4ELi3EEENS4_18smem_ptr_flag_bitsILi8EEENSP_INS5_IJNSA_ILi8EEESF_EEENS5_IJSF_SB_EEEEEEEvNS4_8identityESW_S16_vS17_EENS_8epilogue10collective6detail29Sm90TmaWarpSpecializedAdapterINS1A_15DefaultEpilogueIaSI_SI_NS19_6thread17LinearCombinationIaLi1EiiLNS1E_9ScaleType4KindE0ELNS_15FloatRoundStyleE2EaEENS1_15EpilogueDefaultEEEEEvvEEEEvNT_6ParamsE)
        /*0020*/ 	.word	0x00000008
.L_19:


//--------------------- .nv.compat                --------------------------
	.section	.nv.compat,"",@"SHT_CUDA_COMPAT_INFO"
	.align	4
        /*0000*/ 	.byte	0x02, 0x09, 0x01, 0x00, 0x02, 0x02, 0x04, 0x00, 0x02, 0x05, 0x05, 0x00, 0x03, 0x07, 0x01, 0x01
        /*0010*/ 	.byte	0x02, 0x03, 0x01, 0x00, 0x02, 0x06, 0x01, 0x00, 0x04, 0x0b, 0x08, 0x00, 0x00, 0x00, 0x00, 0x00
        /*0020*/ 	.byte	0x00, 0x00, 0x00, 0x00


//--------------------- .nv.info._ZN7cutlass13device_kernelINS_4gemm6kernel13GemmUniversalIN4cute5tupleIJiiiiEEENS1_10collective13CollectiveMmaINS1_34MainloopSm90TmaGmmaWarpSpecializedILi18ENS5_IJNS4_1CILi1EEESB_SB_EEENS1_32KernelTmaWarpSpecializedPingpongEEENS5_IJNSA_ILi64EEENSA_ILi128EEESF_EEEaNS5_IJlSB_lEEEaSI_NS4_8TiledMMAINS4_8MMA_AtomIJNS4_4SM904GMMA27MMA_64x128x32_S32S8S8_SS_TNEEEENS4_6LayoutISC_NS5_IJNSA_ILi0EEESQ_SQ_EEEEENS5_IJNS4_10UnderscoreEST_ST_EEEEENS4_13SM90_TMA_LOADENS4_14ComposedLayoutINS4_7SwizzleILi2ELi4ELi3EEENS4_18smem_ptr_flag_bitsILi8EEENSP_INS5_IJNSA_ILi8EEESF_EEENS5_IJSF_SB_EEEEEEEvNS4_8identityESW_S16_vS17_EENS_8epilogue10collective6detail29Sm90TmaWarpSpecializedAdapterINS1A_15DefaultEpilogueIaSI_SI_NS19_6thread17LinearCombinationIaLi1EiiLNS1E_9ScaleType4KindE0ELNS_15FloatRoundStyleE2EaEENS1_15EpilogueDefaultEEEEEvvEEEEvNT_6ParamsE --------------------------
	.section	.nv.info._ZN7cutlass13device_kernelINS_4gemm6kernel13GemmUniversalIN4cute5tupleIJiiiiEEENS1_10collective13CollectiveMmaINS1_34MainloopSm90TmaGmmaWarpSpecializedILi18ENS5_IJNS4_1CILi1EEESB_SB_EEENS1_32KernelTmaWarpSpecializedPingpongEEENS5_IJNSA_ILi64EEENSA_ILi128EEESF_EEEaNS5_IJlSB_lEEEaSI_NS4_8TiledMMAINS4_8MMA_AtomIJNS4_4SM904GMMA27MMA_64x128x32_S32S8S8_SS_TNEEEENS4_6LayoutISC_NS5_IJNSA_ILi0EEESQ_SQ_EEEEENS5_IJNS4_10UnderscoreEST_ST_EEEEENS4_13SM90_TMA_LOADENS4_14ComposedLayoutINS4_7SwizzleILi2ELi4ELi3EEENS4_18smem_ptr_flag_bitsILi8EEENSP_INS5_IJNSA_ILi8EEESF_EEENS5_IJSF_SB_EEEEEEEvNS4_8identityESW_S16_vS17_EENS_8epilogue10collective6detail29Sm90TmaWarpSpecializedAdapterINS1A_15DefaultEpilogueIaSI_SI_NS19_6thread17LinearCombinationIaLi1EiiLNS1E_9ScaleType4KindE0ELNS_15FloatRoundStyleE2EaEENS1_15EpilogueDefaultEEEEEvvEEEEvNT_6ParamsE,"",@"SHT_CUDA_INFO"
	.sectionflags	@""
	.align	4


	//----- nvinfo : EIATTR_CUDA_API_VERSION
	.align		4
        /*0000*/ 	.byte	0x04, 0x37
        /*0002*/ 	.short	(.L_21 - .L_20)
.L_20:
        /*0004*/ 	.word	0x00000082


	//----- nvinfo : EIATTR_KPARAM_INFO
	.align		4
.L_21:
        /*0008*/ 	.byte	0x04, 0x17
        /*000a*/ 	.short	(.L_23 - .L_22)
.L_22:
        /*000c*/ 	.word	0x00000000
        /*0010*/ 	.short	0x0000
        /*0012*/ 	.short	0x0070
        /*0014*/ 	.byte	0x00, 0xf0, 0x01, 0x10


	//----- nvinfo : EIATTR_SPARSE_MMA_MASK
	.align		4
.L_23:
        /*0018*/ 	.byte	0x03, 0x50
        /*001a*/ 	.short	0x0000


	//----- nvinfo : EIATTR_MAXREG_COUNT
	.align		4
        /*001c*/ 	.byte	0x03, 0x1b
        /*001e*/ 	.short	0x00a8


	//----- nvinfo : EIATTR_NUM_BARRIERS
	.align		4
        /*0020*/ 	.byte	0x02, 0x4c
        /*0022*/ 	.byte	0x01
	.zero		1


	//----- nvinfo : EIATTR_EXTERNS
	.align		4
        /*0024*/ 	.byte	0x04, 0x0f
        /*0026*/ 	.short	(.L_25 - .L_24)


	//   ....[0]....
	.align		4
.L_24:
        /*0028*/ 	.word	index@(__assertfail)


	//----- nvinfo : EIATTR_ANNOTATIONS
	.align		4
.L_25:
        /*002c*/ 	.byte	0x04, 0x55
        /*002e*/ 	.short	(.L_27 - .L_26)


	//   ....[0]....
.L_26:
        /*0030*/ 	.word	0x00000001
        /*0034*/ 	.byte	0xc0, 0x0c, 0x00, 0x00, 0x01, 0x00, 0x00, 0x00, 0xe0, 0x52, 0x00, 0x00, 0x01, 0x00, 0x00, 0x00
        /*0044*/ 	.byte	0xf0, 0x5e, 0x00, 0x00


	//----- nvinfo : EIATTR_MERCURY_ISA_VERSION
	.align		4
.L_27:
        /*0048*/ 	.byte	0x03, 0x5f
        /*004a*/ 	.short	0x0101


	//----- nvinfo : EIATTR_INT_WARP_WIDE_INSTR_OFFSETS
	.align		4
        /*004c*/ 	.byte	0x04, 0x31
        /*004e*/ 	.short	(.L_29 - .L_28)


	//   ....[0]....
.L_28:
        /*0050*/ 	.word	0x000005d0


	//   ....[1]....
        /*0054*/ 	.word	0x000005f0


	//   ....[2]....
        /*0058*/ 	.word	0x00000670


	//   ....[3]....
        /*005c*/ 	.word	0x00000680


	//   ....[4]....
        /*0060*/ 	.word	0x00000690


	//   ....[5]....
        /*0064*/ 	.word	0x000006b0


	//   ....[6]....
        /*0068*/ 	.word	0x00000740


	//   ....[7]....
        /*006c*/ 	.word	0x00000760


	//----- nvinfo : EIATTR_COOP_GROUP_MASK_REGIDS
	.align		4
.L_29:
        /*0070*/ 	.byte	0x04, 0x29
        /*0072*/ 	.short	(.L_31 - .L_30)


	//   ....[0]....
.L_30:
        /*0074*/ 	.word	0xffffffff


	//   ....[1]....
        /*0078*/ 	.word	0xffffffff


	//   ....[2]....
        /*007c*/ 	.word	0xffffffff


	//   ....[3]....
        /*0080*/ 	.word	0xffffffff


	//   ....[4]....
        /*0084*/ 	.word	0xffffffff


	//   ....[5]....
        /*0088*/ 	.word	0xffffffff


	//----- nvinfo : EIATTR_COOP_GROUP_INSTR_OFFSETS
	.align		4
.L_31:
        /*008c*/ 	.byte	0x04, 0x28
        /*008e*/ 	.short	(.L_33 - .L_32)


	//   ....[0]....
.L_32:
        /*0090*/ 	.word	0x00000070


	//   ....[1]....
        /*0094*/ 	.word	0x00000080


	//   ....[2]....
        /*0098*/ 	.word	0x00000140


	//   ....[3]....
        /*009c*/ 	.word	0x000004c0


	//   ....[4]....
        /*00a0*/ 	.word	0x00000500


	//   ....[5]....
        /*00a4*/ 	.word	0x00000550


	//----- nvinfo : EIATTR_REG_RECONFIG
	.align		4
.L_33:
        /*00a8*/ 	.byte	0x01, 0x54
	.zero		2


	//----- nvinfo : EIATTR_SYSCALL_OFFSETS
	.align		4
        /*00ac*/ 	.byte	0x04, 0x46
        /*00ae*/ 	.short	(.L_35 - .L_34)


	//   ....[0]....
.L_34:
        /*00b0*/ 	.word	0x000017e0


	//----- nvinfo : EIATTR_MBARRIER_INSTR_OFFSETS
	.align		4
.L_35:
        /*00b4*/ 	.byte	0x04, 0x39
        /*00b6*/ 	.short	(.L_37 - .L_36)


	//   ....[0]....
.L_36:
        /*00b8*/ 	.word	0x00000260
        /*00bc*/ 	.word	0x000000ff
        /*00c0*/ 	.word	0x00000000
        /*00c4*/ 	.short	0x0100
        /*00c6*/ 	.byte	0x08
	.zero		1


	//   ....[1]....
        /*00c8*/ 	.word	0x00000270
        /*00cc*/ 	.word	0x000000ff
        /*00d0*/ 	.word	0x00000090
        /*00d4*/ 	.short	0x0100
        /*00d6*/ 	.byte	0x08
	.zero		1


	//   ....[2]....
        /*00d8*/ 	.word	0x00000280
        /*00dc*/ 	.word	0x000000ff
        /*00e0*/ 	.word	0x00000008
        /*00e4*/ 	.short	0x0100
        /*00e6*/ 	.byte	0x08
	.zero		1


	//   ....[3]....
        /*00e8*/ 	.word	0x00000290
        /*00ec*/ 	.word	0x000000ff
        /*00f0*/ 	.word	0x00000098
        /*00f4*/ 	.short	0x0100
        /*00f6*/ 	.byte	0x08
	.zero		1


	//   ....[4]....
        /*00f8*/ 	.word	0x000002a0
        /*00fc*/ 	.word	0x000000ff
        /*0100*/ 	.word	0x00000010
        /*0104*/ 	.short	0x0100
        /*0106*/ 	.byte	0x08
	.zero		1


	//   ....[5]....
        /*0108*/ 	.word	0x000002b0
        /*010c*/ 	.word	0x000000ff
        /*0110*/ 	.word	0x000000a0
        /*0114*/ 	.short	0x0100
        /*0116*/ 	.byte	0x08
	.zero		1


	//   ....[6]....
        /*0118*/ 	.word	0x000002c0
        /*011c*/ 	.word	0x000000ff
        /*0120*/ 	.word	0x00000018
        /*0124*/ 	.short	0x0100
        /*0126*/ 	.byte	0x08
	.zero		1


	//   ....[7]....
        /*0128*/ 	.word	0x000002d0
        /*012c*/ 	.word	0x000000ff
        /*0130*/ 	.word	0x000000a8
        /*0134*/ 	.short	0x0100
        /*0136*/ 	.byte	0x08
	.zero		1


	//   ....[8]....
        /*0138*/ 	.word	0x000002e0
        /*013c*/ 	.word	0x000000ff
        /*0140*/ 	.word	0x00000020
        /*0144*/ 	.short	0x0100
        /*0146*/ 	.byte	0x08
	.zero		1


	//   ....[9]....
        /*0148*/ 	.word	0x000002f0
        /*014c*/ 	.word	0x000000ff
        /*0150*/ 	.word	0x000000b0
        /*0154*/ 	.short	0x0100
        /*0156*/ 	.byte	0x08
	.zero		1


	//   ....[10]....
        /*0158*/ 	.word	0x00000300
        /*015c*/ 	.word	0x000000ff
        /*0160*/ 	.word	0x00000028
        /*0164*/ 	.short	0x0100
        /*0166*/ 	.byte	0x08
	.zero		1


	//   ....[11]....
        /*0168*/ 	.word	0x00000310
        /*016c*/ 	.word	0x000000ff
        /*0170*/ 	.word	0x000000b8
        /*0174*/ 	.short	0x0100
        /*0176*/ 	.byte	0x08
	.zero		1


	//   ....[12]....
        /*0178*/ 	.word	0x00000320
        /*017c*/ 	.word	0x000000ff
        /*0180*/ 	.word	0x00000030
        /*0184*/ 	.short	0x0100
        /*0186*/ 	.byte	0x08
	.zero		1


	//   ....[13]....
        /*0188*/ 	.word	0x00000330
        /*018c*/ 	.word	0x000000ff
        /*0190*/ 	.word	0x000000c0
        /*0194*/ 	.short	0x0100
        /*0196*/ 	.byte	0x08
	.zero		1


	//   ....[14]....
        /*0198*/ 	.word	0x00000340
        /*019c*/ 	.word	0x000000ff
        /*01a0*/ 	.word	0x00000038
        /*01a4*/ 	.short	0x0100
        /*01a6*/ 	.byte	0x08
	.zero		1


	//   ....[15]....
        /*01a8*/ 	.word	0x00000350
        /*01ac*/ 	.word	0x000000ff
        /*01b0*/ 	.word	0x000000c8
        /*01b4*/ 	.short	0x0100
        /*01b6*/ 	.byte	0x08
	.zero		1


	//   ....[16]....
        /*01b8*/ 	.word	0x00000360
        /*01bc*/ 	.word	0x000000ff
        /*01c0*/ 	.word	0x00000040
        /*01c4*/ 	.short	0x0100
        /*01c6*/ 	.byte	0x08
	.zero		1


	//   ....[17]....
        /*01c8*/ 	.word	0x00000370
        /*01cc*/ 	.word	0x000000ff
        /*01d0*/ 	.word	0x000000d0
        /*01d4*/ 	.short	0x0100
        /*01d6*/ 	.byte	0x08
	.zero		1


	//   ....[18]....
        /*01d8*/ 	.word	0x00000380
        /*01dc*/ 	.word	0x000000ff
        /*01e0*/ 	.word	0x00000048
        /*01e4*/ 	.short	0x0100
        /*01e6*/ 	.byte	0x08
	.zero		1


	//   ....[19]....
        /*01e8*/ 	.word	0x00000390
        /*01ec*/ 	.word	0x000000ff
        /*01f0*/ 	.word	0x000000d8
        /*01f4*/ 	.short	0x0100
        /*01f6*/ 	.byte	0x08
	.zero		1


	//   ....[20]....
        /*01f8*/ 	.word	0x000003a0
        /*01fc*/ 	.word	0x000000ff
        /*0200*/ 	.word	0x00000050
        /*0204*/ 	.short	0x0100
        /*0206*/ 	.byte	0x08
	.zero		1


	//   ....[21]....
        /*0208*/ 	.word	0x000003b0
        /*020c*/ 	.word	0x000000ff
        /*0210*/ 	.word	0x000000e0
        /*0214*/ 	.short	0x0100
        /*0216*/ 	.byte	0x08
	.zero		1


	//   ....[22]....
        /*0218*/ 	.word	0x000003c0
        /*021c*/ 	.word	0x000000ff
        /*0220*/ 	.word	0x00000058
        /*0224*/ 	.short	0x0100
        /*0226*/ 	.byte	0x08
	.zero		1


	//   ....[23]....
        /*0228*/ 	.word	0x000003d0
        /*022c*/ 	.word	0x000000ff
        /*0230*/ 	.word	0x000000e8
        /*0234*/ 	.short	0x0100
        /*0236*/ 	.byte	0x08
	.zero		1


	//   ....[24]....
        /*0238*/ 	.word	0x000003e0
        /*023c*/ 	.word	0x000000ff
        /*0240*/ 	.word	0x00000060
        /*0244*/ 	.short	0x0100
        /*0246*/ 	.byte	0x08
	.zero		1


	//   ....[25]....
        /*0248*/ 	.word	0x000003f0
        /*024c*/ 	.word	0x000000ff
        /*0250*/ 	.word	0x000000f0
        /*0254*/ 	.short	0x0100
        /*0256*/ 	.byte	0x08
	.zero		1


	//   ....[26]....
        /*0258*/ 	.word	0x00000400
        /*025c*/ 	.word	0x000000ff
        /*0260*/ 	.word	0x00000068
        /*0264*/ 	.short	0x0100
        /*0266*/ 	.byte	0x08
	.zero		1


	//   ....[27]....
        /*0268*/ 	.word	0x00000410
        /*026c*/ 	.word	0x000000ff
        /*0270*/ 	.word	0x000000f8
        /*0274*/ 	.short	0x0100
        /*0276*/ 	.byte	0x08
	.zero		1


	//   ....[28]....
        /*0278*/ 	.word	0x00000420
        /*027c*/ 	.word	0x000000ff
        /*0280*/ 	.word	0x00000070
        /*0284*/ 	.short	0x0100
        /*0286*/ 	.byte	0x08
	.zero		1


	//   ....[29]....
        /*0288*/ 	.word	0x00000430
        /*028c*/ 	.word	0x000000ff
        /*0290*/ 	.word	0x00000100
        /*0294*/ 	.short	0x0100
        /*0296*/ 	.byte	0x08
	.zero		1


	//   ....[30]....
        /*0298*/ 	.word	0x00000440
        /*029c*/ 	.word	0x000000ff
        /*02a0*/ 	.word	0x00000078
        /*02a4*/ 	.short	0x0100
        /*02a6*/ 	.byte	0x08
	.zero		1


	//   ....[31]....
        /*02a8*/ 	.word	0x00000450
        /*02ac*/ 	.word	0x000000ff
        /*02b0*/ 	.word	0x00000108
        /*02b4*/ 	.short	0x0100
        /*02b6*/ 	.byte	0x08
	.zero		1


	//   ....[32]....
        /*02b8*/ 	.word	0x00000460
        /*02bc*/ 	.word	0x000000ff
        /*02c0*/ 	.word	0x00000080
        /*02c4*/ 	.short	0x0100
        /*02c6*/ 	.byte	0x08
	.zero		1


	//   ....[33]....
        /*02c8*/ 	.word	0x00000470
        /*02cc*/ 	.word	0x000000ff
        /*02d0*/ 	.word	0x00000110
        /*02d4*/ 	.short	0x0100
        /*02d6*/ 	.byte	0x08
	.zero		1


	//   ....[34]....
        /*02d8*/ 	.word	0x00000480
        /*02dc*/ 	.word	0x000000ff
        /*02e0*/ 	.word	0x00000088
        /*02e4*/ 	.short	0x0100
        /*02e6*/ 	.byte	0x08
	.zero		1


	//   ....[35]....
        /*02e8*/ 	.word	0x00000490
        /*02ec*/ 	.word	0x000000ff
        /*02f0*/ 	.word	0x00000118
        /*02f4*/ 	.short	0x0100
        /*02f6*/ 	.byte	0x08
	.zero		1


	//   ....[36]....
        /*02f8*/ 	.word	0x000007a0
        /*02fc*/ 	.word	0x000000ff
        /*0300*/ 	.word	0x00000150
        /*0304*/ 	.short	0x0100
        /*0306*/ 	.byte	0x08
	.zero		1


	//   ....[37]....
        /*0308*/ 	.word	0x00000810
        /*030c*/ 	.word	0x000000ff
        /*0310*/ 	.word	0x00000158
        /*0314*/ 	.short	0x0100
        /*0316*/ 	.byte	0x08
	.zero		1


	//   ....[38]....
        /*0318*/ 	.word	0x00000830
        /*031c*/ 	.word	0x000000ff
        /*0320*/ 	.word	0x00000130
        /*0324*/ 	.short	0x0100
        /*0326*/ 	.byte	0x09
	.zero		1


	//   ....[39]....
        /*0328*/ 	.word	0x00000840
        /*032c*/ 	.word	0x000000ff
        /*0330*/ 	.word	0x00000138
        /*0334*/ 	.short	0x0100
        /*0336*/ 	.byte	0x09
	.zero		1


	//   ....[40]....
        /*0338*/ 	.word	0x00000850
        /*033c*/ 	.word	0x000000ff
        /*0340*/ 	.word	0x00000140
        /*0344*/ 	.short	0x0100
        /*0346*/ 	.byte	0x09
	.zero		1


	//   ....[41]....
        /*0348*/ 	.word	0x00000860
        /*034c*/ 	.word	0x000000ff
        /*0350*/ 	.word	0x00000148
        /*0354*/ 	.short	0x0100
        /*0356*/ 	.byte	0x09
	.zero		1


	//   ....[42]....
        /*0358*/ 	.word	0x000016c0
        /*035c*/ 	.word	0x0000005d
        /*0360*/ 	.word	0x00000000
        /*0364*/ 	.short	0x010a
        /*0366*/ 	.byte	0x2a
	.zero		1


	//   ....[43]....
        /*0368*/ 	.word	0x00001870
        /*036c*/ 	.word	0x00000003
        /*0370*/ 	.word	0x00000000
        /*0374*/ 	.short	0x010a
        /*0376*/ 	.byte	0x3f
	.zero		1


	//   ....[44]....
        /*0378*/ 	.word	0x000018b0
        /*037c*/ 	.word	0x00000003
        /*0380*/ 	.word	0x00000000
        /*0384*/ 	.short	0x010a
        /*0386*/ 	.byte	0x3f
	.zero		1


	//   ....[45]....
        /*0388*/ 	.word	0x00001ab0
        /*038c*/ 	.word	0x000000ff
        /*0390*/ 	.word	0x00000000
        /*0394*/ 	.short	0x010a
        /*0396*/ 	.byte	0x04
	.zero		1


	//   ....[46]....
        /*0398*/ 	.word	0x00001af0
        /*039c*/ 	.word	0x000000ff
        /*03a0*/ 	.word	0x00000000
        /*03a4*/ 	.short	0x010a
        /*03a6*/ 	.byte	0x04
	.zero		1


	//   ....[47]....
        /*03a8*/ 	.word	0x00001c50
        /*03ac*/ 	.word	0x000000ff
        /*03b0*/ 	.word	0x00000000
        /*03b4*/ 	.short	0x0101
        /*03b6*/ 	.byte	0x04
	.zero		1


	//   ....[48]....
        /*03b8*/ 	.word	0x00001d40
        /*03bc*/ 	.word	0x0000005e
        /*03c0*/ 	.word	0x00000000
        /*03c4*/ 	.short	0x0101
        /*03c6*/ 	.byte	0x2f
	.zero		1


	//   ....[49]....
        /*03c8*/ 	.word	0x00001e10
        /*03cc*/ 	.word	0x000000ff
        /*03d0*/ 	.word	0x00000000
        /*03d4*/ 	.short	0x0101
        /*03d6*/ 	.byte	0x06
	.zero		1


	//   ....[50]....
        /*03d8*/ 	.word	0x00001ec0
        /*03dc*/ 	.word	0x0000005d
        /*03e0*/ 	.word	0x00000010
        /*03e4*/ 	.short	0x010a
        /*03e6*/ 	.byte	0x2a
	.zero		1


	//   ....[51]....
        /*03e8*/ 	.word	0x00005300
        /*03ec*/ 	.word	0x00000060
        /*03f0*/ 	.word	0x00000000
        /*03f4*/ 	.short	0x0101
        /*03f6*/ 	.byte	0x2f
	.zero		1


	//   ....[52]....
        /*03f8*/ 	.word	0x00005c60
        /*03fc*/ 	.word	0x0000000a
        /*0400*/ 	.word	0x00000090
        /*0404*/ 	.short	0x010a
        /*0406*/ 	.byte	0x3f
	.zero		1


	//   ....[53]....
        /*0408*/ 	.word	0x00006000
        /*040c*/ 	.word	0x00000005
        /*0410*/ 	.word	0x00000158
        /*0414*/ 	.short	0x0101
        /*0416*/ 	.byte	0x3f
	.zero		1


	//   ....[54]....
        /*0418*/ 	.word	0x00006780
        /*041c*/ 	.word	0x00000009
        /*0420*/ 	.word	0x00000000
        /*0424*/ 	.short	0x010a
        /*0426*/ 	.byte	0x3f
	.zero		1


	//   ....[55]....
        /*0428*/ 	.word	0x00006800
        /*042c*/ 	.word	0x00000008
        /*0430*/ 	.word	0x00000000
        /*0434*/ 	.short	0x010a
        /*0436*/ 	.byte	0x3f
	.zero		1


	//   ....[56]....
        /*0438*/ 	.word	0x00006890
        /*043c*/ 	.word	0x00000009
        /*0440*/ 	.word	0x00000000
        /*0444*/ 	.short	0x010a
        /*0446*/ 	.byte	0x3f
	.zero		1


	//   ....[57]....
        /*0448*/ 	.word	0x00006920
        /*044c*/ 	.word	0x00000008
        /*0450*/ 	.word	0x00000000
        /*0454*/ 	.short	0x010a
        /*0456*/ 	.byte	0x3f
	.zero		1


	//   ....[58]....
        /*0458*/ 	.word	0x000069b0
        /*045c*/ 	.word	0x00000009
        /*0460*/ 	.word	0x00000000
        /*0464*/ 	.short	0x010a
        /*0466*/ 	.byte	0x3f
	.zero		1


	//   ....[59]....
        /*0468*/ 	.word	0x00006a40
        /*046c*/ 	.word	0x00000008
        /*0470*/ 	.word	0x00000000
        /*0474*/ 	.short	0x010a
        /*0476*/ 	.byte	0x3f
	.zero		1


	//   ....[60]....
        /*0478*/ 	.word	0x00006ad0
        /*047c*/ 	.word	0x00000009
        /*0480*/ 	.word	0x00000000
        /*0484*/ 	.short	0x010a
        /*0486*/ 	.byte	0x3f
	.zero		1


	//   ....[61]....
        /*0488*/ 	.word	0x00006b60
        /*048c*/ 	.word	0x00000008
        /*0490*/ 	.word	0x00000000
        /*0494*/ 	.short	0x010a
        /*0496*/ 	.byte	0x3f
	.zero		1


	//   ....[62]....
        /*0498*/ 	.word	0x00006bf0
        /*049c*/ 	.word	0x00000009
        /*04a0*/ 	.word	0x00000000
        /*04a4*/ 	.short	0x010a
        /*04a6*/ 	.byte	0x3f
	.zero		1


	//   ....[63]....
        /*04a8*/ 	.word	0x00006c80
        /*04ac*/ 	.word	0x00000008
        /*04b0*/ 	.word	0x00000000
        /*04b4*/ 	.short	0x010a
        /*04b6*/ 	.byte	0x3f
	.zero		1


	//   ....[64]....
        /*04b8*/ 	.word	0x00006d10
        /*04bc*/ 	.word	0x00000009
        /*04c0*/ 	.word	0x00000000
        /*04c4*/ 	.short	0x010a
        /*04c6*/ 	.byte	0x3f
	.zero		1


	//   ....[65]....
        /*04c8*/ 	.word	0x00006da0
        /*04cc*/ 	.word	0x00000008
        /*04d0*/ 	.word	0x00000000
        /*04d4*/ 	.short	0x010a
        /*04d6*/ 	.byte	0x3f
	.zero		1


	//   ....[66]....
        /*04d8*/ 	.word	0x00006e30
        /*04dc*/ 	.word	0x00000009
        /*04e0*/ 	.word	0x00000000
        /*04e4*/ 	.short	0x010a
        /*04e6*/ 	.byte	0x3f
	.zero		1


	//   ....[67]....
        /*04e8*/ 	.word	0x00006ec0
        /*04ec*/ 	.word	0x00000008
        /*04f0*/ 	.word	0x00000000
        /*04f4*/ 	.short	0x010a
        /*04f6*/ 	.byte	0x3f
	.zero		1


	//   ....[68]....
        /*04f8*/ 	.word	0x00006f50
        /*04fc*/ 	.word	0x00000009
        /*0500*/ 	.word	0x00000000
        /*0504*/ 	.short	0x010a
        /*0506*/ 	.byte	0x3f
	.zero		1


	//   ....[69]....
        /*0508*/ 	.word	0x00006fe0
        /*050c*/ 	.word	0x00000008
        /*0510*/ 	.word	0x00000000
        /*0514*/ 	.short	0x010a
        /*0516*/ 	.byte	0x3f
	.zero		1


	//   ....[70]....
        /*0518*/ 	.word	0x00007070
        /*051c*/ 	.word	0x0000000b
        /*0520*/ 	.word	0x00000000
        /*0524*/ 	.short	0x010a
        /*0526*/ 	.byte	0x3f
	.zero		1


	//   ....[71]....
        /*0528*/ 	.word	0x00007100
        /*052c*/ 	.word	0x00000003
        /*0530*/ 	.word	0x00000000
        /*0534*/ 	.short	0x010a
        /*0536*/ 	.byte	0x3f
	.zero		1


	//   ....[72]....
        /*0538*/ 	.word	0x00007160
        /*053c*/ 	.word	0x0000005f
        /*0540*/ 	.word	0x00000000
        /*0544*/ 	.short	0x010a
        /*0546*/ 	.byte	0x3f
	.zero		1


	//   ....[73]....
        /*0548*/ 	.word	0x000071b0
        /*054c*/ 	.word	0x00000003
        /*0550*/ 	.word	0x00000000
        /*0554*/ 	.short	0x010a
        /*0556*/ 	.byte	0x3f
	.zero		1


	//   ....[74]....
        /*0558*/ 	.word	0x00007210
        /*055c*/ 	.word	0x00000004
        /*0560*/ 	.word	0x00000000
        /*0564*/ 	.short	0x010a
        /*0566*/ 	.byte	0x3f
	.zero		1


	//   ....[75]....
        /*0568*/ 	.word	0x00007260
        /*056c*/ 	.word	0x0000005f
        /*0570*/ 	.word	0x00000010
        /*0574*/ 	.short	0x010a
        /*0576*/ 	.byte	0x3f
	.zero		1


	//   ....[76]....
        /*0578*/ 	.word	0x00007330
        /*057c*/ 	.word	0x0000000a
        /*0580*/ 	.word	0x00000090
        /*0584*/ 	.short	0x010a
        /*0586*/ 	.byte	0x3f
	.zero		1


	//   ....[77]....
        /*0588*/ 	.word	0x00007400
        /*058c*/ 	.word	0x00000009
        /*0590*/ 	.word	0x00000000
        /*0594*/ 	.short	0x010a
        /*0596*/ 	.byte	0x3f
	.zero		1


	//   ....[78]....
        /*0598*/ 	.word	0x00007450
        /*059c*/ 	.word	0x00000008
        /*05a0*/ 	.word	0x00000000
        /*05a4*/ 	.short	0x010a
        /*05a6*/ 	.byte	0x3f
	.zero		1


	//   ....[79]....
        /*05a8*/ 	.word	0x000074a0
        /*05ac*/ 	.word	0x00000009
        /*05b0*/ 	.word	0x00000000
        /*05b4*/ 	.short	0x010a
        /*05b6*/ 	.byte	0x3f
	.zero		1


	//   ....[80]....
        /*05b8*/ 	.word	0x000074f0
        /*05bc*/ 	.word	0x00000008
        /*05c0*/ 	.word	0x00000000
        /*05c4*/ 	.short	0x010a
        /*05c6*/ 	.byte	0x3f
	.zero		1


	//   ....[81]....
        /*05c8*/ 	.word	0x00007540
        /*05cc*/ 	.word	0x00000009
        /*05d0*/ 	.word	0x00000000
        /*05d4*/ 	.short	0x010a
        /*05d6*/ 	.byte	0x3f
	.zero		1


	//   ....[82]....
        /*05d8*/ 	.word	0x00007590
        /*05dc*/ 	.word	0x00000008
        /*05e0*/ 	.word	0x00000000
        /*05e4*/ 	.short	0x010a
        /*05e6*/ 	.byte	0x3f
	.zero		1


	//   ....[83]....
        /*05e8*/ 	.word	0x000075e0
        /*05ec*/ 	.word	0x00000009
        /*05f0*/ 	.word	0x00000000
        /*05f4*/ 	.short	0x010a
        /*05f6*/ 	.byte	0x3f
	.zero		1


	//   ....[84]....
        /*05f8*/ 	.word	0x00007630
        /*05fc*/ 	.word	0x00000008
        /*0600*/ 	.word	0x00000000
        /*0604*/ 	.short	0x010a
        /*0606*/ 	.byte	0x3f
	.zero		1


	//   ....[85]....
        /*0608*/ 	.word	0x00007680
        /*060c*/ 	.word	0x00000009
        /*0610*/ 	.word	0x00000000
        /*0614*/ 	.short	0x010a
        /*0616*/ 	.byte	0x3f
	.zero		1


	//   ....[86]....
        /*0618*/ 	.word	0x000076d0
        /*061c*/ 	.word	0x00000008
        /*0620*/ 	.word	0x00000000
        /*0624*/ 	.short	0x010a
        /*0626*/ 	.byte	0x3f
	.zero		1


	//   ....[87]....
        /*0628*/ 	.word	0x00007720
        /*062c*/ 	.word	0x00000009
        /*0630*/ 	.word	0x00000000
        /*0634*/ 	.short	0x010a
        /*0636*/ 	.byte	0x3f
	.zero		1


	//   ....[88]....
        /*0638*/ 	.word	0x00007770
        /*063c*/ 	.word	0x00000008
        /*0640*/ 	.word	0x00000000
        /*0644*/ 	.short	0x010a
        /*0646*/ 	.byte	0x3f
	.zero		1


	//   ....[89]....
        /*0648*/ 	.word	0x000077c0
        /*064c*/ 	.word	0x00000009
        /*0650*/ 	.word	0x00000000
        /*0654*/ 	.short	0x010a
        /*0656*/ 	.byte	0x3f
	.zero		1


	//   ....[90]....
        /*0658*/ 	.word	0x00007810
        /*065c*/ 	.word	0x00000008
        /*0660*/ 	.word	0x00000000
        /*0664*/ 	.short	0x010a
        /*0666*/ 	.byte	0x3f
	.zero		1


	//   ....[91]....
        /*0668*/ 	.word	0x00007860
        /*066c*/ 	.word	0x00000009
        /*0670*/ 	.word	0x00000000
        /*0674*/ 	.short	0x010a
        /*0676*/ 	.byte	0x3f
	.zero		1


	//   ....[92]....
        /*0678*/ 	.word	0x000078b0
        /*067c*/ 	.word	0x00000008
        /*0680*/ 	.word	0x00000000
        /*0684*/ 	.short	0x010a
        /*0686*/ 	.byte	0x3f
	.zero		1


	//   ....[93]....
        /*0688*/ 	.word	0x00007900
        /*068c*/ 	.word	0x0000000b
        /*0690*/ 	.word	0x00000000
        /*0694*/ 	.short	0x010a
        /*0696*/ 	.byte	0x3f
	.zero		1


	//----- nvinfo : EIATTR_NUM_MBARRIERS
	.align		4
.L_37:
        /*0698*/ 	.byte	0x03, 0x38
        /*069a*/ 	.short	0x002a


	//----- nvinfo : EIATTR_EXIT_INSTR_OFFSETS
	.align		4
        /*069c*/ 	.byte	0x04, 0x1c
        /*069e*/ 	.short	(.L_39 - .L_38)


	//   ....[0]....
.L_38:
        /*06a0*/ 	.word	0x00001370


	//   ....[1]....
        /*06a4*/ 	.word	0x000013d0


	//   ....[2]....
        /*06a8*/ 	.word	0x00005990


	//   ....[3]....
        /*06ac*/ 	.word	0x000059c0


	//   ....[4]....
        /*06b0*/ 	.word	0x00007150


	//----- nvinfo : EIATTR_MAX_THREADS
	.align		4
.L_39:
        /*06b4*/ 	.byte	0x04, 0x05
        /*06b6*/ 	.short	(.L_41 - .L_40)
.L_40:
        /*06b8*/ 	.word	0x00000180
        /*06bc*/ 	.word	0x00000001
        /*06c0*/ 	.word	0x00000001


	//----- nvinfo : EIATTR_CRS_STACK_SIZE
	.align		4
.L_41:
        /*06c4*/ 	.byte	0x04, 0x1e
        /*06c6*/ 	.short	(.L_43 - .L_42)
.L_42:
        /*06c8*/ 	.word	0x00000000


	//----- nvinfo : EIATTR_CBANK_PARAM_SIZE
	.align		4
.L_43:
        /*06cc*/ 	.byte	0x03, 0x19
        /*06ce*/ 	.short	0x0470


	//----- nvinfo : EIATTR_PARAM_CBANK
	.align		4
        /*06d0*/ 	.byte	0x04, 0x0a
        /*06d2*/ 	.short	(.L_45 - .L_44)
	.align		4
.L_44:
        /*06d4*/ 	.word	index@(.nv.constant0._ZN7cutlass13device_kernelINS_4gemm6kernel13GemmUniversalIN4cute5tupleIJiiiiEEENS1_10collective13CollectiveMmaINS1_34MainloopSm90TmaGmmaWarpSpecializedILi18ENS5_IJNS4_1CILi1EEESB_SB_EEENS1_32KernelTmaWarpSpecializedPingpongEEENS5_IJNSA_ILi64EEENSA_ILi128EEESF_EEEaNS5_IJlSB_lEEEaSI_NS4_8TiledMMAINS4_8MMA_AtomIJNS4_4SM904GMMA27MMA_64x128x32_S32S8S8_SS_TNEEEENS4_6LayoutISC_NS5_IJNSA_ILi0EEESQ_SQ_EEEEENS5_IJNS4_10UnderscoreEST_ST_EEEEENS4_13SM90_TMA_LOADENS4_14ComposedLayoutINS4_7SwizzleILi2ELi4ELi3EEENS4_18smem_ptr_flag_bitsILi8EEENSP_INS5_IJNSA_ILi8EEESF_EEENS5_IJSF_SB_EEEEEEEvNS4_8identityESW_S16_vS17_EENS_8epilogue10collective6detail29Sm90TmaWarpSpecializedAdapterINS1A_15DefaultEpilogueIaSI_SI_NS19_6thread17LinearCombinationIaLi1EiiLNS1E_9ScaleType4KindE0ELNS_15FloatRoundStyleE2EaEENS1_15EpilogueDefaultEEEEEvvEEEEvNT_6ParamsE)
        /*06d8*/ 	.short	0x0210
        /*06da*/ 	.short	0x0470


	//----- nvinfo : EIATTR_SW_WAR
	.align		4
.L_45:
        /*06dc*/ 	.byte	0x04, 0x36
        /*06de*/ 	.short	(.L_47 - .L_46)
.L_46:
        /*06e0*/ 	.word	0x00000008
.L_47:


//--------------------- .nv.callgraph             --------------------------
	.section	.nv.callgraph,"",@"SHT_CUDA_CALLGRAPH"
	.align	4
	.sectionentsize	8
	.align		4
        /*0000*/ 	.word	0x00000000
	.align		4
        /*0004*/ 	.word	0xffffffff
	.align		4
        /*0008*/ 	.word	index@(_ZN7cutlass13device_kernelINS_4gemm6kernel13GemmUniversalIN4cute5tupleIJiiiiEEENS1_10collective13CollectiveMmaINS1_34MainloopSm90TmaGmmaWarpSpecializedILi18ENS5_IJNS4_1CILi1EEESB_SB_EEENS1_32KernelTmaWarpSpecializedPingpongEEENS5_IJNSA_ILi64EEENSA_ILi128EEESF_EEEaNS5_IJlSB_lEEEaSI_NS4_8TiledMMAINS4_8MMA_AtomIJNS4_4SM904GMMA27MMA_64x128x32_S32S8S8_SS_TNEEEENS4_6LayoutISC_NS5_IJNSA_ILi0EEESQ_SQ_EEEEENS5_IJNS4_10UnderscoreEST_ST_EEEEENS4_13SM90_TMA_LOADENS4_14ComposedLayoutINS4_7SwizzleILi2ELi4ELi3EEENS4_18smem_ptr_flag_bitsILi8EEENSP_INS5_IJNSA_ILi8EEESF_EEENS5_IJSF_SB_EEEEEEEvNS4_8identityESW_S16_vS17_EENS_8epilogue10collective6detail29Sm90TmaWarpSpecializedAdapterINS1A_15DefaultEpilogueIaSI_SI_NS19_6thread17LinearCombinationIaLi1EiiLNS1E_9ScaleType4KindE0ELNS_15FloatRoundStyleE2EaEENS1_15EpilogueDefaultEEEEEvvEEEEvNT_6ParamsE)
	.align		4
        /*000c*/ 	.word	index@(__assertfail)
	.align		4
        /*0010*/ 	.word	0x00000000
	.align		4
        /*0014*/ 	.word	0xfffffffe
	.align		4
        /*0018*/ 	.word	0x00000000
	.align		4
        /*001c*/ 	.word	0xfffffffd
	.align		4
        /*0020*/ 	.word	0x00000000
	.align		4
        /*0024*/ 	.word	0xfffffffc


//--------------------- .nv.constant4             --------------------------
	.section	.nv.constant4,"a",@progbits
	.align	8
	.align		8
.nv.constant4:
        /*0000*/ 	.dword	__assertfail
	.align		8
        /*0008*/ 	.dword	__unnamed_1
	.align		8
        /*0010*/ 	.dword	_ZN40_INTERNAL_2335dba6_4_k_cu_ab01c4e8_294114cuda3std3__45__cpo5beginE
	.align		8
        /*0018*/ 	.dword	_ZN40_INTERNAL_2335dba6_4_k_cu_ab01c4e8_294114cuda3std3__45__cpo3endE
	.align		8
        /*0020*/ 	.dword	_ZN40_INTERNAL_2335dba6_4_k_cu_ab01c4e8_294114cuda3std3__45__cpo6cbeginE
	.align		8
        /*0028*/ 	.dword	_ZN40_INTERNAL_2335dba6_4_k_cu_ab01c4e8_294114cuda3std3__45__cpo4cendE
	.align		8
        /*0030*/ 	.dword	_ZN40_INTERNAL_2335dba6_4_k_cu_ab01c4e8_294114cuda3std3__442_GLOBAL__N__2335dba6_4_k_cu_ab01c4e8_294116ignoreE
	.align		8
        /*0038*/ 	.dword	_ZN40_INTERNAL_2335dba6_4_k_cu_ab01c4e8_294114cuda3std3__419piecewise_constructE
	.align		8
        /*0040*/ 	.dword	_ZN40_INTERNAL_2335dba6_4_k_cu_ab01c4e8_294114cuda3std3__48in_placeE
	.align		8
        /*0048*/ 	.dword	_ZN40_INTERNAL_2335dba6_4_k_cu_ab01c4e8_294114cuda3std6ranges3__45__cpo4swapE
	.align		8
        /*0050*/ 	.dword	_ZN40_INTERNAL_2335dba6_4_k_cu_ab01c4e8_294114cuda3std6ranges3__45__cpo9iter_moveE
	.align		8
        /*0058*/ 	.dword	_ZN40_INTERNAL_2335dba6_4_k_cu_ab01c4e8_294114cute7productE
	.align		8
        /*0060*/ 	.dword	_ZN40_INTERNAL_2335dba6_4_k_cu_ab01c4e8_294114cute1_E
	.align		8
        /*0068*/ 	.dword	$str$22
	.align		8
        /*0070*/ 	.dword	$str$23


//--------------------- .text._ZN7cutlass13device_kernelINS_4gemm6kernel13GemmUniversalIN4cute5tupleIJiiiiEEENS1_10collective13CollectiveMmaINS1_34MainloopSm90TmaGmmaWarpSpecializedILi18ENS5_IJNS4_1CILi1EEESB_SB_EEENS1_32KernelTmaWarpSpecializedPingpongEEENS5_IJNSA_ILi64EEENSA_ILi128EEESF_EEEaNS5_IJlSB_lEEEaSI_NS4_8TiledMMAINS4_8MMA_AtomIJNS4_4SM904GMMA27MMA_64x128x32_S32S8S8_SS_TNEEEENS4_6LayoutISC_NS5_IJNSA_ILi0EEESQ_SQ_EEEEENS5_IJNS4_10UnderscoreEST_ST_EEEEENS4_13SM90_TMA_LOADENS4_14ComposedLayoutINS4_7SwizzleILi2ELi4ELi3EEENS4_18smem_ptr_flag_bitsILi8EEENSP_INS5_IJNSA_ILi8EEESF_EEENS5_IJSF_SB_EEEEEEEvNS4_8identityESW_S16_vS17_EENS_8epilogue10collective6detail29Sm90TmaWarpSpecializedAdapterINS1A_15DefaultEpilogueIaSI_SI_NS19_6thread17LinearCombinationIaLi1EiiLNS1E_9ScaleType4KindE0ELNS_15FloatRoundStyleE2EaEENS1_15EpilogueDefaultEEEEEvvEEEEvNT_6ParamsE --------------------------
	.section	.text._ZN7cutlass13device_kernelINS_4gemm6kernel13GemmUniversalIN4cute5tupleIJiiiiEEENS1_10collective13CollectiveMmaINS1_34MainloopSm90TmaGmmaWarpSpecializedILi18ENS5_IJNS4_1CILi1EEESB_SB_EEENS1_32KernelTmaWarpSpecializedPingpongEEENS5_IJNSA_ILi64EEENSA_ILi128EEESF_EEEaNS5_IJlSB_lEEEaSI_NS4_8TiledMMAINS4_8MMA_AtomIJNS4_4SM904GMMA27MMA_64x128x32_S32S8S8_SS_TNEEEENS4_6LayoutISC_NS5_IJNSA_ILi0EEESQ_SQ_EEEEENS5_IJNS4_10UnderscoreEST_ST_EEEEENS4_13SM90_TMA_LOADENS4_14ComposedLayoutINS4_7SwizzleILi2ELi4ELi3EEENS4_18smem_ptr_flag_bitsILi8EEENSP_INS5_IJNSA_ILi8EEESF_EEENS5_IJSF_SB_EEEEEEEvNS4_8identityESW_S16_vS17_EENS_8epilogue10collective6detail29Sm90TmaWarpSpecializedAdapterINS1A_15DefaultEpilogueIaSI_SI_NS19_6thread17LinearCombinationIaLi1EiiLNS1E_9ScaleType4KindE0ELNS_15FloatRoundStyleE2EaEENS1_15EpilogueDefaultEEEEEvvEEEEvNT_6ParamsE,"ax",@progbits
	.align	128
.text._ZN7cutlass13device_kernelINS_4gemm6kernel13GemmUniversalIN4cute5tupleIJiiiiEEENS1_10collective13CollectiveMmaINS1_34MainloopSm90TmaGmmaWarpSpecializedILi18ENS5_IJNS4_1CILi1EEESB_SB_EEENS1_32KernelTmaWarpSpecializedPingpongEEENS5_IJNSA_ILi64EEENSA_ILi128EEESF_EEEaNS5_IJlSB_lEEEaSI_NS4_8TiledMMAINS4_8MMA_AtomIJNS4_4SM904GMMA27MMA_64x128x32_S32S8S8_SS_TNEEEENS4_6LayoutISC_NS5_IJNSA_ILi0EEESQ_SQ_EEEEENS5_IJNS4_10UnderscoreEST_ST_EEEEENS4_13SM90_TMA_LOADENS4_14ComposedLayoutINS4_7SwizzleILi2ELi4ELi3EEENS4_18smem_ptr_flag_bitsILi8EEENSP_INS5_IJNSA_ILi8EEESF_EEENS5_IJSF_SB_EEEEEEEvNS4_8identityESW_S16_vS17_EENS_8epilogue10collective6detail29Sm90TmaWarpSpecializedAdapterINS1A_15DefaultEpilogueIaSI_SI_NS19_6thread17LinearCombinationIaLi1EiiLNS1E_9ScaleType4KindE0ELNS_15FloatRoundStyleE2EaEENS1_15EpilogueDefaultEEEEEvvEEEEvNT_6ParamsE:
        .type           _ZN7cutlass13device_kernelINS_4gemm6kernel13GemmUniversalIN4cute5tupleIJiiiiEEENS1_10collective13CollectiveMmaINS1_34MainloopSm90TmaGmmaWarpSpecializedILi18ENS5_IJNS4_1CILi1EEESB_SB_EEENS1_32KernelTmaWarpSpecializedPingpongEEENS5_IJNSA_ILi64EEENSA_ILi128EEESF_EEEaNS5_IJlSB_lEEEaSI_NS4_8TiledMMAINS4_8MMA_AtomIJNS4_4SM904GMMA27MMA_64x128x32_S32S8S8_SS_TNEEEENS4_6LayoutISC_NS5_IJNSA_ILi0EEESQ_SQ_EEEEENS5_IJNS4_10UnderscoreEST_ST_EEEEENS4_13SM90_TMA_LOADENS4_14ComposedLayoutINS4_7SwizzleILi2ELi4ELi3EEENS4_18smem_ptr_flag_bitsILi8EEENSP_INS5_IJNSA_ILi8EEESF_EEENS5_IJSF_SB_EEEEEEEvNS4_8identityESW_S16_vS17_EENS_8epilogue10collective6detail29Sm90TmaWarpSpecializedAdapterINS1A_15DefaultEpilogueIaSI_SI_NS19_6thread17LinearCombinationIaLi1EiiLNS1E_9ScaleType4KindE0ELNS_15FloatRoundStyleE2EaEENS1_15EpilogueDefaultEEEEEvvEEEEvNT_6ParamsE,@function
        .size           _ZN7cutlass13device_kernelINS_4gemm6kernel13GemmUniversalIN4cute5tupleIJiiiiEEENS1_10collective13CollectiveMmaINS1_34MainloopSm90TmaGmmaWarpSpecializedILi18ENS5_IJNS4_1CILi1EEESB_SB_EEENS1_32KernelTmaWarpSpecializedPingpongEEENS5_IJNSA_ILi64EEENSA_ILi128EEESF_EEEaNS5_IJlSB_lEEEaSI_NS4_8TiledMMAINS4_8MMA_AtomIJNS4_4SM904GMMA27MMA_64x128x32_S32S8S8_SS_TNEEEENS4_6LayoutISC_NS5_IJNSA_ILi0EEESQ_SQ_EEEEENS5_IJNS4_10UnderscoreEST_ST_EEEEENS4_13SM90_TMA_LOADENS4_14ComposedLayoutINS4_7SwizzleILi2ELi4ELi3EEENS4_18smem_ptr_flag_bitsILi8EEENSP_INS5_IJNSA_ILi8EEESF_EEENS5_IJSF_SB_EEEEEEEvNS4_8identityESW_S16_vS17_EENS_8epilogue10collective6detail29Sm90TmaWarpSpecializedAdapterINS1A_15DefaultEpilogueIaSI_SI_NS19_6thread17LinearCombinationIaLi1EiiLNS1E_9ScaleType4KindE0ELNS_15FloatRoundStyleE2EaEENS1_15EpilogueDefaultEEEEEvvEEEEvNT_6ParamsE,(.L_x_230 - _ZN7cutlass13device_kernelINS_4gemm6kernel13GemmUniversalIN4cute5tupleIJiiiiEEENS1_10collective13CollectiveMmaINS1_34MainloopSm90TmaGmmaWarpSpecializedILi18ENS5_IJNS4_1CILi1EEESB_SB_EEENS1_32KernelTmaWarpSpecializedPingpongEEENS5_IJNSA_ILi64EEENSA_ILi128EEESF_EEEaNS5_IJlSB_lEEEaSI_NS4_8TiledMMAINS4_8MMA_AtomIJNS4_4SM904GMMA27MMA_64x128x32_S32S8S8_SS_TNEEEENS4_6LayoutISC_NS5_IJNSA_ILi0EEESQ_SQ_EEEEENS5_IJNS4_10UnderscoreEST_ST_EEEEENS4_13SM90_TMA_LOADENS4_14ComposedLayoutINS4_7SwizzleILi2ELi4ELi3EEENS4_18smem_ptr_flag_bitsILi8EEENSP_INS5_IJNSA_ILi8EEESF_EEENS5_IJSF_SB_EEEEEEEvNS4_8identityESW_S16_vS17_EENS_8epilogue10collective6detail29Sm90TmaWarpSpecializedAdapterINS1A_15DefaultEpilogueIaSI_SI_NS19_6thread17LinearCombinationIaLi1EiiLNS1E_9ScaleType4KindE0ELNS_15FloatRoundStyleE2EaEENS1_15EpilogueDefaultEEEEEvvEEEEvNT_6ParamsE)
        .other          _ZN7cutlass13device_kernelINS_4gemm6kernel13GemmUniversalIN4cute5tupleIJiiiiEEENS1_10collective13CollectiveMmaINS1_34MainloopSm90TmaGmmaWarpSpecializedILi18ENS5_IJNS4_1CILi1EEESB_SB_EEENS1_32KernelTmaWarpSpecializedPingpongEEENS5_IJNSA_ILi64EEENSA_ILi128EEESF_EEEaNS5_IJlSB_lEEEaSI_NS4_8TiledMMAINS4_8MMA_AtomIJNS4_4SM904GMMA27MMA_64x128x32_S32S8S8_SS_TNEEEENS4_6LayoutISC_NS5_IJNSA_ILi0EEESQ_SQ_EEEEENS5_IJNS4_10UnderscoreEST_ST_EEEEENS4_13SM90_TMA_LOADENS4_14ComposedLayoutINS4_7SwizzleILi2ELi4ELi3EEENS4_18smem_ptr_flag_bitsILi8EEENSP_INS5_IJNSA_ILi8EEESF_EEENS5_IJSF_SB_EEEEEEEvNS4_8identityESW_S16_vS17_EENS_8epilogue10collective6detail29Sm90TmaWarpSpecializedAdapterINS1A_15DefaultEpilogueIaSI_SI_NS19_6thread17LinearCombinationIaLi1EiiLNS1E_9ScaleType4KindE0ELNS_15FloatRoundStyleE2EaEENS1_15EpilogueDefaultEEEEEvvEEEEvNT_6ParamsE,@"STO_CUDA_ENTRY STV_DEFAULT"
_ZN7cutlass13device_kernelINS_4gemm6kernel13GemmUniversalIN4cute5tupleIJiiiiEEENS1_10collective13CollectiveMmaINS1_34MainloopSm90TmaGmmaWarpSpecializedILi18ENS5_IJNS4_1CILi1EEESB_SB_EEENS1_32KernelTmaWarpSpecializedPingpongEEENS5_IJNSA_ILi64EEENSA_ILi128EEESF_EEEaNS5_IJlSB_lEEEaSI_NS4_8TiledMMAINS4_8MMA_AtomIJNS4_4SM904GMMA27MMA_64x128x32_S32S8S8_SS_TNEEEENS4_6LayoutISC_NS5_IJNSA_ILi0EEESQ_SQ_EEEEENS5_IJNS4_10UnderscoreEST_ST_EEEEENS4_13SM90_TMA_LOADENS4_14ComposedLayoutINS4_7SwizzleILi2ELi4ELi3EEENS4_18smem_ptr_flag_bitsILi8EEENSP_INS5_IJNSA_ILi8EEESF_EEENS5_IJSF_SB_EEEEEEEvNS4_8identityESW_S16_vS17_EENS_8epilogue10collective6detail29Sm90TmaWarpSpecializedAdapterINS1A_15DefaultEpilogueIaSI_SI_NS19_6thread17LinearCombinationIaLi1EiiLNS1E_9ScaleType4KindE0ELNS_15FloatRoundStyleE2EaEENS1_15EpilogueDefaultEEEEEvvEEEEvNT_6ParamsE:
[----:B------:R-:W0:Y:S02]  /*0000*/  LDC R1, c[0x0][0x28] ;  /* 0x00000a00ff017b82 */ /* 0x000e240000000800 */
[----:B0-----:R-:W-:Y:S01]  /*0010*/  VIADD R1, R1, 0xfffffff8 ;  /* 0xfffffff801017836 */ /* 0x001fe20000000000 */
[----:B------:R-:W0:Y:S01]  /*0020*/  S2R R4, SR_TID.X ;  /* 0x0000000000047919 */ /* 0x000e220000002100 */
[----:B------:R-:W-:Y:S01]  /*0030*/  ELECT P0, URZ, PT ;  /* 0x00000000003f782f */ /* 0x000fe20003800000 */
[----:B------:R-:W-:Y:S01]  /*0040*/  BSSY B0, `(.L_x_0) ;  /* 0x000000f000007945 */ /* 0x000fe20003800000 */
[--C-:B0-----:R-:W-:Y:S02]  /*0050*/  SHF.R.U32.HI R0, RZ, 0x5, R4.reuse ;  /* 0x00000005ff007819 */ /* 0x101fe40000011604 */
[----:B------:R-:W-:-:S03]  /*0060*/  SHF.R.U32.HI R5, RZ, 0x7, R4 ;  /* 0x00000007ff057819 */ /* 0x000fc60000011604 */
[----:B------:R-:W0:Y:S04]  /*0070*/  SHFL.IDX PT, R2, R0, RZ, 0x1f ;  /* 0x00001fff00027589 */ /* 0x000e2800000e0000 */
[----:B------:R1:W2:Y:S01]  /*0080*/  SHFL.IDX PT, R8, R5, RZ, 0x1f ;  /* 0x00001fff05087589 */ /* 0x0002a200000e0000 */
[----:B0-----:R-:W-:-:S13]  /*0090*/  ISETP.NE.OR P0, PT, R2, RZ, !P0 ;  /* 0x000000ff0200720c */ /* 0x001fda0004705670 */
[----:B-12---:R-:W-:Y:S05]  /*00a0*/  @P0 BRA `(.L_x_1) ;  /* 0x0000000000200947 */ /* 0x006fea0003800000 */
[----:B------:R-:W-:Y:S02]  /*00b0*/  ULDC.64 UR4, c[0x0][0x198] ;  /* 0x0000660000047ab9 */ /* 0x000fe40000000a00 */
[----:B------:R-:W-:Y:S02]  /*00c0*/  UIADD3 UR6, UP0, UR4, 0xf0, URZ ;  /* 0x000000f004067890 */ /* 0x000fe4000ff1e03f */
[----:B------:R-:W-:Y:S02]  /*00d0*/  UIADD3 UR4, UP1, UR4, 0x1f0, URZ ;  /* 0x000001f004047890 */ /* 0x000fe4000ff3e03f */
[----:B------:R-:W-:Y:S02]  /*00e0*/  UIADD3.X UR7, URZ, UR5, URZ, UP0, !UPT ;  /* 0x000000053f077290 */ /* 0x000fe400087fe43f */
[----:B------:R-:W-:-:S07]  /*00f0*/  UIADD3.X UR5, URZ, UR5, URZ, UP1, !UPT ;  /* 0x000000053f057290 */ /* 0x000fce0008ffe43f */
[----:B------:R0:W-:Y:S02]  /*0100*/  UTMACCTL.PF [UR6] ;  /* 0x00000000060079b9 */ /* 0x0001e40008040000 */
[----:B------:R0:W-:Y:S02]  /*0110*/  UTMACCTL.PF [UR4] ;  /* 0x00000000040079b9 */ /* 0x0001e40008040000 */
[----:B0-----:R-:W-:Y:S01]  /*0120*/  NOP ;  /* 0x0000000000007918 */ /* 0x001fe20000000000 */
.L_x_1:
[----:B------:R-:W-:Y:S05]  /*0130*/  BSYNC B0 ;  /* 0x0000000000007941 */ /* 0x000fea0003800000 */
.L_x_0:
[----:B------:R-:W0:Y:S02]  /*0140*/  SHFL.IDX PT, R3, R0, RZ, 0x1f ;  /* 0x00001fff00037589 */ /* 0x000e2400000e0000 */
[----:B0-----:R-:W-:-:S13]  /*0150*/  ISETP.NE.AND P0, PT, R3, RZ, PT ;  /* 0x000000ff0300720c */ /* 0x001fda0003f05270 */
[----:B------:R-:W-:Y:S05]  /*0160*/  @P0 BRA `(.L_x_2) ;  /* 0x0000000000d40947 */ /* 0x000fea0003800000 */
[----:B------:R-:W-:Y:S01]  /*0170*/  ELECT P0, URZ, PT ;  /* 0x00000000003f782f */ /* 0x000fe20003800000 */
[----:B------:R-:W-:-:S12]  /*0180*/  BSSY B0, `(.L_x_2) ;  /* 0x0000033000007945 */ /* 0x000fd80003800000 */
[----:B------:R-:W-:Y:S05]  /*0190*/  @!P0 BRA `(.L_x_3) ;  /* 0x0000000000c48947 */ /* 0x000fea0003800000 */
[----:B------:R-:W0:Y:S01]  /*01a0*/  S2UR UR8, SR_CgaCtaId ;  /* 0x00000000000879c3 */ /* 0x000e220000008800 */
[----:B------:R-:W-:Y:S01]  /*01b0*/  UMOV UR4, 0x400 ;  /* 0x0000040000047882 */ /* 0x000fe20000000000 */
[----:B------:R-:W-:Y:S01]  /*01c0*/  UMOV UR5, 0x1 ;  /* 0x0000000100057882 */ /* 0x000fe20000000000 */
[----:B------:R-:W-:Y:S02]  /*01d0*/  UMOV UR6, 0x80 ;  /* 0x0000008000067882 */ /* 0x000fe40000000000 */
[----:B------:R-:W-:-:S04]  /*01e0*/  UIADD3 UR6, -UR6, 0x100000, URZ ;  /* 0x0010000006067890 */ /* 0x000fc8000fffe13f */
[----:B------:R-:W-:Y:S02]  /*01f0*/  USHF.L.U32 UR7, UR6, 0xb, URZ ;  /* 0x0000000b06077899 */ /* 0x000fe4000800063f */
[----:B------:R-:W-:Y:S02]  /*0200*/  USHF.L.U32 UR6, UR6, 0x1, URZ ;  /* 0x0000000106067899 */ /* 0x000fe4000800063f */
[----:B0-----:R-:W-:Y:S02]  /*0210*/  ULEA UR8, UR8, UR4, 0x18 ;  /* 0x0000000408087291 */ /* 0x001fe4000f8ec03f */
[----:B------:R-:W-:-:S04]  /*0220*/  UIADD3 UR4, -UR5, 0x100000, URZ ;  /* 0x0010000005047890 */ /* 0x000fc8000fffe13f */
[----:B------:R-:W-:Y:S02]  /*0230*/  USHF.L.U32 UR5, UR4, 0xb, URZ ;  /* 0x0000000b04057899 */ /* 0x000fe4000800063f */
[----:B------:R-:W-:Y:S01]  /*0240*/  USHF.L.U32 UR4, UR4, 0x1, URZ ;  /* 0x0000000104047899 */ /* 0x000fe2000800063f */
[----:B------:R-:W0:Y:S11]  /*0250*/  FENCE.VIEW.ASYNC.S ;  /* 0x00000000000073c6 */ /* 0x000e360000000000 */
[----:B0-----:R0:W1:Y:S01]  /*0260*/  SYNCS.EXCH.64 URZ, [UR8], UR4 ;  /* 0x00000004083f75b2 */ /* 0x0010620008000100 */
[----:B------:R0:W2:Y:S01]  /*0270*/  SYNCS.EXCH.64 URZ, [UR8+0x90], UR6 ;  /* 0x00009006083f75b2 */ /* 0x0000a20008000100 */
[----:B------:R0:W3:Y:S01]  /*0280*/  SYNCS.EXCH.64 URZ, [UR8+0x8], UR4 ;  /* 0x00000804083f75b2 */ /* 0x0000e20008000100 */
[----:B------:R0:W4:Y:S01]  /*0290*/  SYNCS.EXCH.64 URZ, [UR8+0x98], UR6 ;  /* 0x00009806083f75b2 */ /* 0x0001220008000100 */
[----:B------:R0:W0:Y:S01]  /*02a0*/  SYNCS.EXCH.64 URZ, [UR8+0x10], UR4 ;  /* 0x00001004083f75b2 */ /* 0x0000220008000100 */
        /* <DEDUP_REMOVED lines=31> */
[----:B-1234-:R-:W-:Y:S01]  /*04a0*/  NOP ;  /* 0x0000000000007918 */ /* 0x01efe20000000000 */
.L_x_3:
[----:B0-----:R-:W-:Y:S05]  /*04b0*/  BSYNC B0 ;  /* 0x0000000000007941 */ /* 0x001fea0003800000 */
.L_x_2:
[----:B------:R-:W0:Y:S01]  /*04c0*/  SHFL.IDX PT, R6, R0, RZ, 0x1f ;  /* 0x00001fff00067589 */ /* 0x000e2200000e0000 */
[----:B------:R-:W-:Y:S01]  /*04d0*/  ELECT P0, URZ, PT ;  /* 0x00000000003f782f */ /* 0x000fe20003800000 */
[----:B------:R-:W-:Y:S01]  /*04e0*/  NOP ;  /* 0x0000000000007918 */ /* 0x000fe20000000000 */
[----:B------:R-:W-:Y:S01]  /*04f0*/  ELECT P1, URZ, PT ;  /* 0x00000000003f782f */ /* 0x000fe20003820000 */
[----:B------:R-:W1:Y:S01]  /*0500*/  SHFL.IDX PT, R3, R0, RZ, 0x1f ;  /* 0x00001fff00037589 */ /* 0x000e6200000e0000 */
[----:B------:R-:W-:Y:S01]  /*0510*/  UMOV UR4, 0x20 ;  /* 0x0000002000047882 */ /* 0x000fe20000000000 */
[----:B------:R-:W-:Y:S01]  /*0520*/  UMOV UR11, 0x80 ;  /* 0x00000080000b7882 */ /* 0x000fe20000000000 */
[----:B------:R-:W-:Y:S01]  /*0530*/  NOP ;  /* 0x0000000000007918 */ /* 0x000fe20000000000 */
[C---:B------:R-:W-:Y:S01]  /*0540*/  VIADD R33, R8.reuse, 0xffffffff ;  /* 0xffffffff08217836 */ /* 0x040fe20000000000 */
[----:B------:R-:W2:Y:S01]  /*0550*/  SHFL.IDX PT, R5, R5, RZ, 0x1f ;  /* 0x00001fff05057589 */ /* 0x000ea200000e0000 */
[----:B------:R-:W-:Y:S01]  /*0560*/  ULDC.64 UR36, c[0x0][0x208] ;  /* 0x0000820000247ab9 */ /* 0x000fe20000000a00 */
[----:B------:R-:W-:-:S02]  /*0570*/  ISETP.NE.AND P2, PT, R8, RZ, PT ;  /* 0x000000ff0800720c */ /* 0x000fc40003f45270 */
[----:B------:R-:W-:Y:S02]  /*0580*/  ISETP.GE.U32.AND P3, PT, R33, 0x2, PT ;  /* 0x000000022100780c */ /* 0x000fe40003f66070 */
[----:B0-----:R-:W-:Y:S02]  /*0590*/  ISETP.NE.OR P0, PT, R6, RZ, !P0 ;  /* 0x000000ff0600720c */ /* 0x001fe40004705670 */
[----:B-1----:R-:W-:Y:S02]  /*05a0*/  ISETP.NE.OR P1, PT, R3, RZ, !P1 ;  /* 0x000000ff0300720c */ /* 0x002fe40004f25670 */
[----:B------:R-:W-:-:S04]  /*05b0*/  SHF.R.S32.HI R3, RZ, 0x1f, R2 ;  /* 0x0000001fff037819 */ /* 0x000fc80000011402 */
[----:B------:R-:W-:-:S05]  /*05c0*/  LEA.HI R3, R3, R2, RZ, 0x2 ;  /* 0x0000000203037211 */ /* 0x000fca00078f10ff */
[----:B------:R-:W-:Y:S01]  /*05d0*/  VOTEU.ALL UP0, P0 ;  /* 0x00000000003f7886 */ /* 0x000fe20000000000 */
[----:B------:R-:W-:Y:S01]  /*05e0*/  LOP3.LUT R3, R3, 0xfffffffc, RZ, 0xc0, !PT ;  /* 0xfffffffc03037812 */ /* 0x000fe200078ec0ff */
[----:B------:R-:W-:-:S03]  /*05f0*/  VOTEU.ALL UP1, P1 ;  /* 0x00000000003f7886 */ /* 0x000fc60000820000 */
[----:B------:R-:W0:Y:S01]  /*0600*/  @!UP0 S2UR UR7, SR_CgaCtaId ;  /* 0x00000000000789c3 */ /* 0x000e220000008800 */
[----:B------:R-:W-:Y:S01]  /*0610*/  @!UP0 UMOV UR6, 0x400 ;  /* 0x0000040000068882 */ /* 0x000fe20000000000 */
[----:B------:R-:W-:-:S04]  /*0620*/  @!UP0 UIADD3 UR4, -UR4, 0x100000, URZ ;  /* 0x0010000004048890 */ /* 0x000fc8000fffe13f */
[----:B------:R-:W-:Y:S02]  /*0630*/  @!UP0 USHF.L.U32 UR5, UR4, 0xb, URZ ;  /* 0x0000000b04058899 */ /* 0x000fe4000800063f */
[----:B------:R-:W-:Y:S01]  /*0640*/  @!UP0 USHF.L.U32 UR4, UR4, 0x1, URZ ;  /* 0x0000000104048899 */ /* 0x000fe2000800063f */
[----:B------:R-:W-:Y:S01]  /*0650*/  IMAD.IADD R0, R2, 0x1, -R3 ;  /* 0x0000000102007824 */ /* 0x000fe200078e0a03 */
[----:B------:R-:W-:Y:S01]  /*0660*/  @!UP1 UMOV UR9, 0x400 ;  /* 0x0000040000099882 */ /* 0x000fe20000000000 */
[----:B------:R-:W-:Y:S01]  /*0670*/  VOTEU.ALL UP2, P1 ;  /* 0x00000000003f7886 */ /* 0x000fe20000840000 */
[----:B------:R-:W-:Y:S01]  /*0680*/  VOTEU.ALL UP3, P1 ;  /* 0x00000000003f7886 */ /* 0x000fe20000860000 */
[----:B------:R-:W-:Y:S01]  /*0690*/  VOTEU.ALL UP4, P1 ;  /* 0x00000000003f7886 */ /* 0x000fe20000880000 */
[----:B------:R-:W1:Y:S01]  /*06a0*/  @!UP1 S2UR UR10, SR_CgaCtaId ;  /* 0x00000000000a99c3 */ /* 0x000e620000008800 */
[----:B------:R-:W-:Y:S01]  /*06b0*/  VOTEU.ALL UP5, P1 ;  /* 0x00000000003f7886 */ /* 0x000fe200008a0000 */
[----:B------:R-:W-:-:S04]  /*06c0*/  SHF.R.S32.HI R3, RZ, 0x1f, R4 ;  /* 0x0000001fff037819 */ /* 0x000fc80000011404 */
[----:B------:R-:W-:-:S04]  /*06d0*/  LEA.HI R3, R3, R4, RZ, 0x7 ;  /* 0x0000000403037211 */ /* 0x000fc800078f38ff */
[----:B------:R-:W-:-:S05]  /*06e0*/  LOP3.LUT R3, R3, 0xffffff80, RZ, 0xc0, !PT ;  /* 0xffffff8003037812 */ /* 0x000fca00078ec0ff */
[----:B------:R-:W-:Y:S01]  /*06f0*/  IMAD.IADD R3, R4, 0x1, -R3 ;  /* 0x0000000104037824 */ /* 0x000fe200078e0a03 */
[----:B0-----:R-:W-:Y:S02]  /*0700*/  @!UP0 ULEA UR8, UR7, UR6, 0x18 ;  /* 0x0000000607088291 */ /* 0x001fe4000f8ec03f */
[----:B------:R-:W-:-:S04]  /*0710*/  @!UP1 UIADD3 UR6, -UR11, 0x100000, URZ ;  /* 0x001000000b069890 */ /* 0x000fc8000fffe13f */
[----:B------:R-:W-:Y:S02]  /*0720*/  @!UP1 USHF.L.U32 UR7, UR6, 0xb, URZ ;  /* 0x0000000b06079899 */ /* 0x000fe4000800063f */
[----:B------:R-:W-:Y:S01]  /*0730*/  @!UP1 USHF.L.U32 UR6, UR6, 0x1, URZ ;  /* 0x0000000106069899 */ /* 0x000fe2000800063f */
[----:B------:R-:W-:Y:S01]  /*0740*/  VOTEU.ALL UP0, P0 ;  /* 0x00000000003f7886 */ /* 0x000fe20000000000 */
[----:B-1----:R-:W-:Y:S01]  /*0750*/  @!UP1 ULEA UR9, UR10, UR9, 0x18 ;  /* 0x000000090a099291 */ /* 0x002fe2000f8ec03f */
[----:B------:R-:W-:Y:S02]  /*0760*/  VOTEU.ALL UP1, P0 ;  /* 0x00000000003f7886 */ /* 0x000fe40000020000 */
[----:B------:R-:W-:Y:S01]  /*0770*/  ULDC.64 UR10, c[0x0][0x598] ;  /* 0x00016600000a7ab9 */ /* 0x000fe20000000a00 */
[----:B------:R-:W-:Y:S01]  /*0780*/  ISETP.NE.AND P0, PT, R0, 0x3, PT ;  /* 0x000000030000780c */ /* 0x000fe20003f05270 */
[----:B------:R-:W0:Y:S02]  /*0790*/  FENCE.VIEW.ASYNC.S ;  /* 0x00000000000073c6 */ /* 0x000e240000000000 */
[----:B0-----:R0:W1:Y:S01]  /*07a0*/  @!UP0 SYNCS.EXCH.64 URZ, [UR8+0x150], UR4 ;  /* 0x00015004083f85b2 */ /* 0x0010620008000100 */
[----:B------:R-:W-:-:S02]  /*07b0*/  ISETP.NE.U32.AND P1, PT, RZ, UR10, PT ;  /* 0x0000000aff007c0c */ /* 0x000fc4000bf25070 */
[----:B------:R-:W-:Y:S02]  /*07c0*/  ISETP.EQ.OR P0, PT, R0, RZ, !P0 ;  /* 0x000000ff0000720c */ /* 0x000fe40004702670 */
[----:B------:R-:W-:Y:S02]  /*07d0*/  ISETP.NE.AND.EX P1, PT, RZ, UR11, PT, P1 ;  /* 0x0000000bff007c0c */ /* 0x000fe4000bf25310 */
[----:B------:R-:W-:-:S04]  /*07e0*/  ISETP.EQ.AND P0, PT, R8, RZ, P0 ;  /* 0x000000ff0800720c */ /* 0x000fc80000702270 */
[----:B------:R-:W-:-:S04]  /*07f0*/  SEL R16, RZ, 0x1, !P0 ;  /* 0x00000001ff107807 */ /* 0x000fc80004000000 */
[----:B------:R-:W-:Y:S01]  /*0800*/  SEL R16, R16, 0x2, P3 ;  /* 0x0000000210107807 */ /* 0x000fe20001800000 */
[----:B------:R0:W1:Y:S01]  /*0810*/  @!UP1 SYNCS.EXCH.64 URZ, [UR8+0x158], UR4 ;  /* 0x00015804083f95b2 */ /* 0x0000620008000100 */
[----:B------:R-:W-:Y:S01]  /*0820*/  NOP ;  /* 0x0000000000007918 */ /* 0x000fe20000000000 */
[----:B------:R0:W1:Y:S01]  /*0830*/  @!UP2 SYNCS.EXCH.64 URZ, [UR9+0x130], UR6 ;  /* 0x00013006093fa5b2 */ /* 0x0000620008000100 */
[----:B------:R0:W1:Y:S01]  /*0840*/  @!UP3 SYNCS.EXCH.64 URZ, [UR9+0x138], UR6 ;  /* 0x00013806093fb5b2 */ /* 0x0000620008000100 */
[----:B------:R0:W1:Y:S01]  /*0850*/  @!UP4 SYNCS.EXCH.64 URZ, [UR9+0x140], UR6 ;  /* 0x00014006093fc5b2 */ /* 0x0000620008000100 */
[----:B------:R0:W1:Y:S01]  /*0860*/  @!UP5 SYNCS.EXCH.64 URZ, [UR9+0x148], UR6 ;  /* 0x00014806093fd5b2 */ /* 0x0000620008000100 */
[----:B------:R-:W-:Y:S01]  /*0870*/  NOP ;  /* 0x0000000000007918 */ /* 0x000fe20000000000 */
[----:B-1----:R-:W-:Y:S06]  /*0880*/  BAR.SYNC.DEFER_BLOCKING 0x0 ;  /* 0x0000000000007b1d */ /* 0x002fec0000010000 */
[----:B0-2---:R-:W-:Y:S05]  /*0890*/  @!P1 BRA `(.L_x_4) ;  /* 0x00000000001c9947 */ /* 0x005fea0003800000 */
[----:B------:R-:W0:Y:S02]  /*08a0*/  LDC.64 R6, c[0x0][0x598] ;  /* 0x00016600ff067b82 */ /* 0x000e240000000a00 */
[----:B0-----:R-:W2:Y:S02]  /*08b0*/  LDG.E.64 R6, desc[UR36][R6.64] ;  /* 0x0000002406067981 */ /* 0x001ea4000c1e1b00 */
[----:B--2---:R-:W-:-:S04]  /*08c0*/  ISETP.NE.U32.AND P0, PT, R6, RZ, PT ;  /* 0x000000ff0600720c */ /* 0x004fc80003f05070 */
[----:B------:R-:W-:-:S13]  /*08d0*/  ISETP.NE.AND.EX P0, PT, R7, RZ, PT, P0 ;  /* 0x000000ff0700720c */ /* 0x000fda0003f05300 */
[----:B------:R-:W-:Y:S05]  /*08e0*/  @!P0 BRA `(.L_x_4) ;  /* 0x0000000000088947 */ /* 0x000fea0003800000 */
[----:B------:R1:W5:Y:S01]  /*08f0*/  LD.E R88, desc[UR36][R6.64] ;  /* 0x0000002406587980 */ /* 0x000362000c101900 */
[----:B------:R-:W-:Y:S05]  /*0900*/  BRA `(.L_x_5) ;  /* 0x0000000000247947 */ /* 0x000fea0003800000 */
.L_x_4:
[----:B------:R-:W-:Y:S02]  /*0910*/  ULDC.64 UR4, c[0x0][0x588] ;  /* 0x0001620000047ab9 */ /* 0x000fe40000000a00 */
[----:B------:R-:W-:-:S04]  /*0920*/  ISETP.NE.U32.AND P0, PT, RZ, UR4, PT ;  /* 0x00000004ff007c0c */ /* 0x000fc8000bf05070 */
[----:B------:R-:W-:-:S13]  /*0930*/  ISETP.NE.AND.EX P0, PT, RZ, UR5, PT, P0 ;  /* 0x00000005ff007c0c */ /* 0x000fda000bf05300 */
[----:B------:R-:W-:Y:S05]  /*0940*/  @!P0 BRA `(.L_x_6) ;  /* 0x00000000000c8947 */ /* 0x000fea0003800000 */
[----:B------:R-:W0:Y:S02]  /*0950*/  LDC.64 R88, c[0x0][0x588] ;  /* 0x00016200ff587b82 */ /* 0x000e240000000a00 */
[----:B0-----:R0:W5:Y:S01]  /*0960*/  LDG.E R88, desc[UR36][R88.64] ;  /* 0x0000002458587981 */ /* 0x001162000c1e1900 */
[----:B------:R-:W-:Y:S05]  /*0970*/  BRA `(.L_x_5) ;  /* 0x0000000000087947 */ /* 0x000fea0003800000 */
.L_x_6:
[----:B------:R-:W-:Y:S02]  /*0980*/  ULDC UR4, c[0x0][0x580] ;  /* 0x0001600000047ab9 */ /* 0x000fe40000000800 */
[----:B------:R-:W-:-:S07]  /*0990*/  IMAD.U32 R88, RZ, RZ, UR4 ;  /* 0x00000004ff587e24 */ /* 0x000fce000f8e00ff */
.L_x_5:
[----:B------:R-:W-:Y:S02]  /*09a0*/  ULDC.64 UR4, c[0x0][0x5a0] ;  /* 0x0001680000047ab9 */ /* 0x000fe40000000a00 */
[----:B------:R-:W-:-:S04]  /*09b0*/  ISETP.NE.U32.AND P0, PT, RZ, UR4, PT ;  /* 0x00000004ff007c0c */ /* 0x000fc8000bf05070 */
[----:B------:R-:W-:-:S13]  /*09c0*/  ISETP.NE.AND.EX P0, PT, RZ, UR5, PT, P0 ;  /* 0x00000005ff007c0c */ /* 0x000fda000bf05300 */
[----:B------:R-:W-:Y:S05]  /*09d0*/  @!P0 BRA `(.L_x_7) ;  /* 0x00000000001c8947 */ /* 0x000fea0003800000 */
[----:B-1----:R-:W1:Y:S02]  /*09e0*/  LDC.64 R6, c[0x0][0x5a0] ;  /* 0x00016800ff067b82 */ /* 0x002e640000000a00 */
[----:B-1----:R-:W2:Y:S02]  /*09f0*/  LDG.E.64 R6, desc[UR36][R6.64] ;  /* 0x0000002406067981 */ /* 0x002ea4000c1e1b00 */
[----:B--2---:R-:W-:-:S04]  /*0a00*/  ISETP.NE.U32.AND P0, PT, R6, RZ, PT ;  /* 0x000000ff0600720c */ /* 0x004fc80003f05070 */
[----:B------:R-:W-:-:S13]  /*0a10*/  ISETP.NE.AND.EX P0, PT, R7, RZ, PT, P0 ;  /* 0x000000ff0700720c */ /* 0x000fda0003f05300 */
[----:B------:R-:W-:Y:S05]  /*0a20*/  @!P0 BRA `(.L_x_7) ;  /* 0x0000000000088947 */ /* 0x000fea0003800000 */
[----:B0-----:R2:W5:Y:S01]  /*0a30*/  LD.E R89, desc[UR36][R6.64] ;  /* 0x0000002406597980 */ /* 0x001562000c101900 */
[----:B------:R-:W-:Y:S05]  /*0a40*/  BRA `(.L_x_8) ;  /* 0x0000000000247947 */ /* 0x000fea0003800000 */
.L_x_7:
[----:B------:R-:W-:Y:S02]  /*0a50*/  ULDC.64 UR4, c[0x0][0x590] ;  /* 0x0001640000047ab9 */ /* 0x000fe40000000a00 */
[----:B------:R-:W-:-:S04]  /*0a60*/  ISETP.NE.U32.AND P0, PT, RZ, UR4, PT ;  /* 0x00000004ff007c0c */ /* 0x000fc8000bf05070 */
[----:B------:R-:W-:-:S13]  /*0a70*/  ISETP.NE.AND.EX P0, PT, RZ, UR5, PT, P0 ;  /* 0x00000005ff007c0c */ /* 0x000fda000bf05300 */
[----:B------:R-:W-:Y:S05]  /*0a80*/  @!P0 BRA `(.L_x_9) ;  /* 0x00000000000c8947 */ /* 0x000fea0003800000 */
[----:B-1----:R-:W0:Y:S02]  /*0a90*/  LDC.64 R6, c[0x0][0x590] ;  /* 0x00016400ff067b82 */ /* 0x002e240000000a00 */
[----:B0-----:R0:W5:Y:S01]  /*0aa0*/  LDG.E R89, desc[UR36][R6.64] ;  /* 0x0000002406597981 */ /* 0x001162000c1e1900 */
[----:B------:R-:W-:Y:S05]  /*0ab0*/  BRA `(.L_x_8) ;  /* 0x0000000000087947 */ /* 0x000fea0003800000 */
.L_x_9:
[----:B------:R-:W-:Y:S02]  /*0ac0*/  ULDC UR4, c[0x0][0x584] ;  /* 0x0001610000047ab9 */ /* 0x000fe40000000800 */
[----:B0-----:R-:W-:-:S07]  /*0ad0*/  IMAD.U32 R89, RZ, RZ, UR4 ;  /* 0x00000004ff597e24 */ /* 0x001fce000f8e00ff */
.L_x_8:
[----:B------:R-:W3:Y:S01]  /*0ae0*/  LDC R2, c[0x0][0x65c] ;  /* 0x00019700ff027b82 */ /* 0x000ee20000000800 */
[----:B------:R-:W4:Y:S01]  /*0af0*/  S2R R14, SR_CTAID.Y ;  /* 0x00000000000e7919 */ /* 0x000f220000002600 */
[----:B------:R-:W-:Y:S01]  /*0b00*/  ULDC UR6, c[0x0][0x28c] ;  /* 0x0000a30000067ab9 */ /* 0x000fe20000000800 */
[----:B------:R-:W-:Y:S01]  /*0b10*/  ISETP.NE.AND P0, PT, R8, 0x2, PT ;  /* 0x000000020800780c */ /* 0x000fe20003f05270 */
[----:B------:R-:W-:Y:S01]  /*0b20*/  UIADD3 UR6, UR6, 0x3f, URZ ;  /* 0x0000003f06067890 */ /* 0x000fe2000fffe03f */
[----:B012---:R-:W0:Y:S01]  /*0b30*/  S2R R6, SR_CTAID.X ;  /* 0x0000000000067919 */ /* 0x007e220000002500 */
[----:B------:R-:W-:Y:S01]  /*0b40*/  IMAD.MOV.U32 R7, RZ, RZ, RZ ;  /* 0x000000ffff077224 */ /* 0x000fe200078e00ff */
[----:B------:R-:W-:Y:S01]  /*0b50*/  UMOV UR38, URZ ;  /* 0x0000003f00267c82 */ /* 0x000fe20008000000 */
[----:B------:R-:W-:Y:S01]  /*0b60*/  USHF.R.S32.HI UR7, URZ, 0x1f, UR6 ;  /* 0x0000001f3f077899 */ /* 0x000fe20008011406 */
[----:B------:R-:W-:Y:S01]  /*0b70*/  UMOV UR39, URZ ;  /* 0x0000003f00277c82 */ /* 0x000fe20008000000 */
[----:B------:R-:W-:-:S02]  /*0b80*/  ULDC.64 UR8, c[0x0][0x650] ;  /* 0x0001940000087ab9 */ /* 0x000fc40000000a00 */
[----:B------:R-:W-:-:S04]  /*0b90*/  ULEA.HI UR7, UR7, UR6, URZ, 0x6 ;  /* 0x0000000607077291 */ /* 0x000fc8000f8f303f */
[----:B------:R-:W-:Y:S01]  /*0ba0*/  USHF.R.S32.HI UR40, URZ, 0x6, UR7 ;  /* 0x000000063f287899 */ /* 0x000fe20008011407 */
[----:B---3--:R-:W-:-:S13]  /*0bb0*/  ISETP.NE.AND P1, PT, R2, 0x1, PT ;  /* 0x000000010200780c */ /* 0x008fda0003f25270 */
[----:B------:R-:W0:Y:S01]  /*0bc0*/  @P1 LDC R19, c[0x0][0x10] ;  /* 0x00000400ff131b82 */ /* 0x000e220000000800 */
[----:B----4-:R-:W-:Y:S02]  /*0bd0*/  @P1 IMAD.MOV.U32 R8, RZ, RZ, R14 ;  /* 0x000000ffff081224 */ /* 0x010fe400078e000e */
[----:B------:R-:W-:Y:S02]  /*0be0*/  @P1 IMAD.MOV.U32 R9, RZ, RZ, RZ ;  /* 0x000000ffff091224 */ /* 0x000fe400078e00ff */
[----:B------:R-:W-:-:S03]  /*0bf0*/  @P1 IMAD.MOV.U32 R17, RZ, RZ, RZ ;  /* 0x000000ffff111224 */ /* 0x000fc600078e00ff */
[----:B------:R-:W1:Y:S01]  /*0c00*/  @!P1 LDC R11, c[0x0][0xc] ;  /* 0x00000300ff0b9b82 */ /* 0x000e620000000800 */
[----:B------:R-:W-:Y:S01]  /*0c10*/  ULDC UR4, c[0x0][0xc] ;  /* 0x0000030000047ab9 */ /* 0x000fe20000000800 */
[----:B------:R-:W-:Y:S02]  /*0c20*/  ULDC UR5, c[0x0][0x10] ;  /* 0x0000040000057ab9 */ /* 0x000fe40000000800 */
[----:B------:R-:W-:-:S04]  /*0c30*/  UIMAD.WIDE.U32 UR4, UR4, UR5, URZ ;  /* 0x00000005040472a5 */ /* 0x000fc8000f8e003f */
[----:B------:R-:W2:Y:S01]  /*0c40*/  LDC R2, c[0x0][0x14] ;  /* 0x00000500ff027b82 */ /* 0x000ea20000000800 */
[----:B0-----:R-:W-:-:S04]  /*0c50*/  @P1 IMAD.WIDE.U32 R18, R6, R19, R8 ;  /* 0x0000001306121225 */ /* 0x001fc800078e0008 */
[----:B------:R-:W-:Y:S02]  /*0c60*/  @P1 IMAD.IADD R17, R19, 0x1, R17 ;  /* 0x0000000113111824 */ /* 0x000fe400078e0211 */
[----:B-1----:R-:W-:-:S04]  /*0c70*/  @!P1 IMAD.WIDE.U32 R8, R11, R14, R6 ;  /* 0x0000000e0b089225 */ /* 0x002fc800078e0006 */
[----:B------:R-:W-:Y:S02]  /*0c80*/  @!P1 IMAD.MOV.U32 R18, RZ, RZ, R8 ;  /* 0x000000ffff129224 */ /* 0x000fe400078e0008 */
[----:B------:R-:W-:Y:S02]  /*0c90*/  @!P1 IMAD.MOV.U32 R17, RZ, RZ, R9 ;  /* 0x000000ffff119224 */ /* 0x000fe400078e0009 */
[----:B--2---:R-:W-:-:S04]  /*0ca0*/  IMAD.WIDE.U32 R12, R2, UR4, RZ ;  /* 0x00000004020c7c25 */ /* 0x004fc8000f8e00ff */
[----:B------:R-:W-:Y:S01]  /*0cb0*/  IMAD R23, R2, UR5, RZ ;  /* 0x0000000502177c24 */ /* 0x000fe2000f8e02ff */
[----:B------:R0:W-:Y:S03]  /*0cc0*/  STL.64 [R1], R12 ;  /* 0x0000000c01007387 */ /* 0x0001e60000100a00 */
[----:B------:R-:W-:Y:S01]  /*0cd0*/  IMAD.IADD R23, R13, 0x1, R23 ;  /* 0x000000010d177824 */ /* 0x000fe200078e0217 */
[----:B------:R-:W-:Y:S06]  /*0ce0*/  @P0 BRA `(.L_x_10) ;  /* 0x0000000000200947 */ /* 0x000fec0003800000 */
[----:B------:R-:W-:Y:S01]  /*0cf0*/  UISETP.GE.U32.AND UP0, UPT, UR40, 0x12, UPT ;  /* 0x000000122800788c */ /* 0x000fe2000bf06070 */
[----:B------:R-:W-:Y:S01]  /*0d00*/  IADD3 R18, P0, R18, R12, RZ ;  /* 0x0000000c12127210 */ /* 0x000fe20007f1e0ff */
[----:B------:R-:W-:Y:S01]  /*0d10*/  UIMAD.WIDE.U32 UR4, UR40, 0x38e38e39, URZ ;  /* 0x38e38e39280478a5 */ /* 0x000fe2000f8e003f */
[----:B------:R-:W-:-:S03]  /*0d20*/  UMOV UR39, URZ ;  /* 0x0000003f00277c82 */ /* 0x000fc60008000000 */
[----:B------:R-:W-:Y:S01]  /*0d30*/  USHF.R.U32.HI UR4, URZ, 0x2, UR5 ;  /* 0x000000023f047899 */ /* 0x000fe20008011605 */
[----:B------:R-:W-:-:S03]  /*0d40*/  IMAD.X R17, R23, 0x1, R17, P0 ;  /* 0x0000000117117824 */ /* 0x000fc600000e0611 */
[----:B------:R-:W-:Y:S02]  /*0d50*/  UIMAD UR38, UR4, -0x12, UR40 ;  /* 0xffffffee042678a4 */ /* 0x000fe4000f8e0228 */
[----:B------:R-:W-:-:S12]  /*0d60*/  @UP0 ULOP3.LUT UR39, UR4, 0x1, URZ, 0xc0, !UPT ;  /* 0x0000000104270892 */ /* 0x000fd8000f8ec03f */
.L_x_10:
[----:B------:R-:W-:Y:S01]  /*0d70*/  ISETP.GE.U32.AND P0, PT, R18, UR8, PT ;  /* 0x0000000812007c0c */ /* 0x000fe2000bf06070 */
[----:B------:R-:W-:Y:S01]  /*0d80*/  IMAD.MOV.U32 R19, RZ, RZ, -0x1 ;  /* 0xffffffffff137424 */ /* 0x000fe200078e00ff */
[----:B------:R-:W-:Y:S01]  /*0d90*/  PRMT R8, RZ, 0x7610, R8 ;  /* 0x00007610ff087816 */ /* 0x000fe20000000008 */
[----:B------:R-:W-:Y:S01]  /*0da0*/  IMAD.MOV.U32 R22, RZ, RZ, -0x1 ;  /* 0xffffffffff167424 */ /* 0x000fe200078e00ff */
[----:B------:R-:W-:Y:S01]  /*0db0*/  ISETP.GE.U32.AND.EX P0, PT, R17, UR9, PT, P0 ;  /* 0x0000000911007c0c */ /* 0x000fe2000bf06100 */
[----:B------:R-:W-:-:S12]  /*0dc0*/  IMAD.MOV.U32 R2, RZ, RZ, -0x1 ;  /* 0xffffffffff027424 */ /* 0x000fd800078e00ff */
[----:B------:R-:W-:Y:S05]  /*0dd0*/  @P0 BRA `(.L_x_11) ;  /* 0x00000004005c0947 */ /* 0x000fea0003800000 */
[----:B------:R-:W1:Y:S01]  /*0de0*/  LDC.64 R20, c[0x0][0x628] ;  /* 0x00018a00ff147b82 */ /* 0x000e620000000a00 */
[----:B------:R-:W-:Y:S02]  /*0df0*/  IMAD.MOV.U32 R8, RZ, RZ, R18 ;  /* 0x000000ffff087224 */ /* 0x000fe400078e0012 */
[----:B------:R-:W-:-:S05]  /*0e00*/  IMAD.MOV.U32 R9, RZ, RZ, R17 ;  /* 0x000000ffff097224 */ /* 0x000fca00078e0011 */
[----:B------:R-:W2:Y:S08]  /*0e10*/  LDC R2, c[0x0][0x630] ;  /* 0x00018c00ff027b82 */ /* 0x000eb00000000800 */
[----:B------:R-:W3:Y:S01]  /*0e20*/  LDC.64 R24, c[0x0][0x620] ;  /* 0x00018800ff187b82 */ /* 0x000ee20000000a00 */
[----:B-1----:R-:W-:-:S04]  /*0e30*/  ISETP.NE.U32.AND P0, PT, R20, RZ, PT ;  /* 0x000000ff1400720c */ /* 0x002fc80003f05070 */
[----:B------:R-:W-:-:S13]  /*0e40*/  ISETP.NE.AND.EX P0, PT, R21, RZ, PT, P0 ;  /* 0x000000ff1500720c */ /* 0x000fda0003f05300 */
[----:B--23--:R-:W-:Y:S05]  /*0e50*/  @!P0 BRA `(.L_x_12) ;  /* 0x0000000000288947 */ /* 0x00cfea0003800000 */
[----:B0-----:R-:W0:Y:S02]  /*0e60*/  LDC R13, c[0x0][0x634] ;  /* 0x00018d00ff0d7b82 */ /* 0x001e240000000800 */
[----:B0-----:R-:W-:-:S05]  /*0e70*/  IADD3 R13, P0, R18, R13, RZ ;  /* 0x0000000d120d7210 */ /* 0x001fca0007f1e0ff */
[----:B------:R-:W-:-:S04]  /*0e80*/  IMAD.X R15, RZ, RZ, R17, P0 ;  /* 0x000000ffff0f7224 */ /* 0x000fc800000e0611 */
[----:B------:R-:W-:-:S04]  /*0e90*/  IMAD.WIDE.U32 R8, R15, R20, RZ ;  /* 0x000000140f087225 */ /* 0x000fc800078e00ff */
[----:B------:R-:W-:-:S04]  /*0ea0*/  IMAD.WIDE.U32 R10, P0, R13, R21, R8 ;  /* 0x000000150d0a7225 */ /* 0x000fc80007800008 */
[----:B------:R-:W-:-:S04]  /*0eb0*/  IMAD.WIDE.U32 R8, R13, R20, RZ ;  /* 0x000000140d087225 */ /* 0x000fc800078e00ff */
[----:B------:R-:W-:Y:S01]  /*0ec0*/  IMAD.X R13, RZ, RZ, RZ, P0 ;  /* 0x000000ffff0d7224 */ /* 0x000fe200000e06ff */
[----:B------:R-:W-:Y:S01]  /*0ed0*/  IADD3 RZ, P0, R9, R10, RZ ;  /* 0x0000000a09ff7210 */ /* 0x000fe20007f1e0ff */
[----:B------:R-:W-:-:S04]  /*0ee0*/  IMAD.MOV.U32 R12, RZ, RZ, R11 ;  /* 0x000000ffff0c7224 */ /* 0x000fc800078e000b */
[----:B------:R-:W-:-:S08]  /*0ef0*/  IMAD.WIDE.U32.X R8, R15, R21, R12, P0 ;  /* 0x000000150f087225 */ /* 0x000fd000000e040c */
.L_x_12:
[-CC-:B------:R-:W-:Y:S01]  /*0f00*/  SHF.R.U64 R31, R8, R2.reuse, R9.reuse ;  /* 0x00000002081f7219 */ /* 0x180fe20000001209 */
[----:B0-----:R-:W0:Y:S01]  /*0f10*/  LDC R12, c[0x0][0x618] ;  /* 0x00018600ff0c7b82 */ /* 0x001e220000000800 */
[----:B------:R-:W-:Y:S01]  /*0f20*/  SHF.R.U32.HI R7, RZ, R2, R9 ;  /* 0x00000002ff077219 */ /* 0x000fe20000011609 */
[----:B------:R-:W-:Y:S01]  /*0f30*/  ULDC UR4, c[0x0][0x150] ;  /* 0x0000540000047ab9 */ /* 0x000fe20000000800 */
[----:B------:R-:W-:Y:S01]  /*0f40*/  IADD3 R11, P0, RZ, -R31, RZ ;  /* 0x8000001fff0b7210 */ /* 0x000fe20007f1e0ff */
[----:B------:R-:W-:Y:S01]  /*0f50*/  IMAD.MOV.U32 R19, RZ, RZ, R17 ;  /* 0x000000ffff137224 */ /* 0x000fe200078e0011 */
[----:B------:R-:W-:-:S03]  /*0f60*/  I2FP.F32.U32 R2, R6 ;  /* 0x0000000600027245 */ /* 0x000fc60000201000 */
[----:B------:R-:W1:Y:S01]  /*0f70*/  LDC.64 R26, c[0x0][0x640] ;  /* 0x00019000ff1a7b82 */ /* 0x000e620000000a00 */
[----:B------:R-:W-:Y:S02]  /*0f80*/  IMAD.X R13, RZ, RZ, ~R7, P0 ;  /* 0x000000ffff0d7224 */ /* 0x000fe400000e0e07 */
[----:B------:R-:W-:Y:S01]  /*0f90*/  FMUL R2, R2, UR4 ;  /* 0x0000000402027c20 */ /* 0x000fe20008400000 */
[----:B------:R-:W-:Y:S01]  /*0fa0*/  IMAD.WIDE.U32 R8, R11, R24, R18 ;  /* 0x000000180b087225 */ /* 0x000fe200078e0012 */
[----:B------:R-:W-:-:S03]  /*0fb0*/  ULDC UR4, c[0x0][0x154] ;  /* 0x0000550000047ab9 */ /* 0x000fc60000000800 */
[----:B------:R-:W-:Y:S01]  /*0fc0*/  IMAD R10, R13, R24, RZ ;  /* 0x000000180d0a7224 */ /* 0x000fe200078e02ff */
[----:B------:R-:W2:Y:S01]  /*0fd0*/  LDC R7, c[0x0][0x144] ;  /* 0x00005100ff077b82 */ /* 0x000ea20000000800 */
[----:B------:R-:W3:Y:S02]  /*0fe0*/  F2I.U32.TRUNC.NTZ R2, R2 ;  /* 0x0000000200027305 */ /* 0x000ee4000020f000 */
[----:B------:R-:W-:-:S04]  /*0ff0*/  IMAD R11, R11, R25, R10 ;  /* 0x000000190b0b7224 */ /* 0x000fc800078e020a */
[----:B------:R-:W-:Y:S01]  /*1000*/  IMAD.IADD R9, R9, 0x1, R11 ;  /* 0x0000000109097824 */ /* 0x000fe200078e020b */
[----:B------:R-:W4:Y:S01]  /*1010*/  LDC R22, c[0x0][0x608] ;  /* 0x00018200ff167b82 */ /* 0x000f220000000800 */
[----:B------:R-:W-:-:S03]  /*1020*/  IMAD.MOV.U32 R11, RZ, RZ, -0x1 ;  /* 0xffffffffff0b7424 */ /* 0x000fc600078e00ff */
[--C-:B0-----:R-:W-:Y:S02]  /*1030*/  SHF.R.U64 R20, R8, R12, R9.reuse ;  /* 0x0000000c08147219 */ /* 0x101fe40000001209 */
[----:B------:R-:W-:Y:S02]  /*1040*/  I2FP.F32.U32 R8, R14 ;  /* 0x0000000e00087245 */ /* 0x000fe40000201000 */
[----:B------:R-:W0:Y:S01]  /*1050*/  LDC R24, c[0x0][0x658] ;  /* 0x00019600ff187b82 */ /* 0x000e220000000800 */
[----:B-1----:R-:W-:Y:S01]  /*1060*/  ISETP.NE.U32.AND P0, PT, R26, RZ, PT ;  /* 0x000000ff1a00720c */ /* 0x002fe20003f05070 */
[----:B---3--:R-:W-:Y:S02]  /*1070*/  IMAD.MOV R10, RZ, RZ, -R2 ;  /* 0x000000ffff0a7224 */ /* 0x008fe400078e0a02 */
[----:B------:R-:W-:Y:S01]  /*1080*/  FMUL R8, R8, UR4 ;  /* 0x0000000408087c20 */ /* 0x000fe20008400000 */
[----:B------:R-:W-:Y:S02]  /*1090*/  SHF.R.U32.HI R9, RZ, R12, R9 ;  /* 0x0000000cff097219 */ /* 0x000fe40000011609 */
[----:B------:R-:W-:Y:S01]  /*10a0*/  ISETP.NE.AND.EX P0, PT, R27, RZ, PT, P0 ;  /* 0x000000ff1b00720c */ /* 0x000fe20003f05300 */
[----:B------:R1:W3:Y:S01]  /*10b0*/  F2I.U32.TRUNC.NTZ R15, R8 ;  /* 0x00000008000f7305 */ /* 0x0002e2000020f000 */
[----:B------:R-:W1:Y:S01]  /*10c0*/  LDC R19, c[0x0][0x148] ;  /* 0x00005200ff137b82 */ /* 0x000e620000000800 */
[----:B--2---:R-:W-:-:S07]  /*10d0*/  IMAD R2, R7, R10, R6 ;  /* 0x0000000a07027224 */ /* 0x004fce00078e0206 */
[----:B------:R-:W2:Y:S01]  /*10e0*/  LDC R25, c[0x0][0x600] ;  /* 0x00018000ff197b82 */ /* 0x000ea20000000800 */
[-CC-:B----4-:R-:W-:Y:S02]  /*10f0*/  SHF.R.U64 R32, R20, R22.reuse, R9.reuse ;  /* 0x0000001614207219 */ /* 0x190fe40000001209 */
[----:B------:R-:W-:Y:S01]  /*1100*/  SHF.R.U32.HI R7, RZ, R22, R9 ;  /* 0x00000016ff077219 */ /* 0x000fe20000011609 */
[----:B------:R-:W-:-:S04]  /*1110*/  IMAD.MOV.U32 R9, RZ, RZ, 0x1 ;  /* 0x00000001ff097424 */ /* 0x000fc800078e00ff */
[----:B------:R-:W4:Y:S01]  /*1120*/  LDC R28, c[0x0][0x648] ;  /* 0x00019200ff1c7b82 */ /* 0x000f220000000800 */
[-C--:B0-----:R-:W-:Y:S02]  /*1130*/  SHF.L.U32 R6, R11, R24.reuse, RZ ;  /* 0x000000180b067219 */ /* 0x081fe400000006ff */
[--C-:B------:R-:W-:Y:S02]  /*1140*/  SHF.R.U64 R22, R32, R24, R7.reuse ;  /* 0x0000001820167219 */ /* 0x100fe40000001207 */
[----:B------:R-:W-:Y:S02]  /*1150*/  LOP3.LUT R13, RZ, R6, RZ, 0x33, !PT ;  /* 0x00000006ff0d7212 */ /* 0x000fe400078e33ff */
[-C--:B------:R-:W-:Y:S01]  /*1160*/  SHF.R.U32.HI R7, RZ, R24.reuse, R7 ;  /* 0x00000018ff077219 */ /* 0x080fe20000011607 */
[----:B------:R-:W0:Y:S01]  /*1170*/  LDC R29, c[0x0][0x638] ;  /* 0x00018e00ff1d7b82 */ /* 0x000e220000000800 */
[----:B------:R-:W-:Y:S01]  /*1180*/  SHF.L.U32 R12, R9, R24, RZ ;  /* 0x00000018090c7219 */ /* 0x000fe200000006ff */
[----:B------:R-:W-:-:S06]  /*1190*/  IMAD.MOV.U32 R6, RZ, RZ, R22 ;  /* 0x000000ffff067224 */ /* 0x000fcc00078e0016 */
[----:B------:R-:W0:Y:S01]  /*11a0*/  LDC R30, c[0x0][0x610] ;  /* 0x00018400ff1e7b82 */ /* 0x000e220000000800 */
[----:B-1-3--:R-:W-:Y:S05]  /*11b0*/  @!P0 BRA `(.L_x_13) ;  /* 0x0000000000288947 */ /* 0x00afea0003800000 */
[----:B------:R-:W1:Y:S02]  /*11c0*/  LDC R11, c[0x0][0x64c] ;  /* 0x00019300ff0b7b82 */ /* 0x000e640000000800 */
[----:B-1----:R-:W-:-:S05]  /*11d0*/  IADD3 R11, P0, R22, R11, RZ ;  /* 0x0000000b160b7210 */ /* 0x002fca0007f1e0ff */
        /* <DEDUP_REMOVED lines=8> */
.L_x_13:
[----:B----4-:R-:W-:Y:S01]  /*1260*/  SHF.R.U64 R6, R6, R28, R7 ;  /* 0x0000001c06067219 */ /* 0x010fe20000001207 */
[----:B--2---:R-:W-:Y:S01]  /*1270*/  VIADD R7, R25, 0xffffffff ;  /* 0xffffffff19077836 */ /* 0x004fe20000000000 */
[----:B------:R-:W-:Y:S01]  /*1280*/  LOP3.LUT R13, R32, R13, RZ, 0xc0, !PT ;  /* 0x0000000d200d7212 */ /* 0x000fe200078ec0ff */
[----:B------:R-:W-:Y:S02]  /*1290*/  IMAD.MOV R15, RZ, RZ, -R15 ;  /* 0x000000ffff0f7224 */ /* 0x000fe400078e0a0f */
[----:B------:R-:W-:Y:S01]  /*12a0*/  IMAD.MOV R8, RZ, RZ, -R6 ;  /* 0x000000ffff087224 */ /* 0x000fe200078e0a06 */
[----:B------:R-:W-:Y:S01]  /*12b0*/  LOP3.LUT R7, R20, R7, RZ, 0xc0, !PT ;  /* 0x0000000714077212 */ /* 0x000fe200078ec0ff */
[----:B------:R-:W-:Y:S02]  /*12c0*/  IMAD R13, R12, R6, R13 ;  /* 0x000000060c0d7224 */ /* 0x000fe400078e020d */
[----:B------:R-:W-:Y:S02]  /*12d0*/  @P1 IMAD R2, R19, R15, R14 ;  /* 0x0000000f13021224 */ /* 0x000fe400078e020e */
[----:B0-----:R-:W-:-:S02]  /*12e0*/  IMAD R6, R8, R29, R22 ;  /* 0x0000001d08067224 */ /* 0x001fc400078e0216 */
[----:B------:R-:W-:Y:S02]  /*12f0*/  IMAD R2, R13, R30, R2 ;  /* 0x0000001e0d027224 */ /* 0x000fe400078e0202 */
[----:B------:R-:W-:Y:S02]  /*1300*/  IMAD R19, R6, R25, R7 ;  /* 0x0000001906137224 */ /* 0x000fe400078e0207 */
[----:B------:R-:W-:-:S03]  /*1310*/  IMAD.MOV.U32 R8, RZ, RZ, 0x1 ;  /* 0x00000001ff087424 */ /* 0x000fc600078e00ff */
[----:B------:R-:W-:Y:S02]  /*1320*/  SEL R22, R19, R2, !P1 ;  /* 0x0000000213167207 */ /* 0x000fe40004800000 */
[----:B------:R-:W-:Y:S01]  /*1330*/  SEL R19, R2, R19, !P1 ;  /* 0x0000001302137207 */ /* 0x000fe20004800000 */
[----:B------:R-:W-:-:S07]  /*1340*/  IMAD.MOV.U32 R2, RZ, RZ, R31 ;  /* 0x000000ffff027224 */ /* 0x000fce00078e001f */
.L_x_11:
[----:B------:R-:W-:Y:S05]  /*1350*/  @!P2 BRA `(.L_x_14) ;  /* 0x000000440090a947 */ /* 0x000fea0003800000 */
[----:B------:R-:W-:-:S13]  /*1360*/  ISETP.GT.U32.AND P0, PT, R33, 0x1, PT ;  /* 0x000000012100780c */ /* 0x000fda0003f04070 */
[----:B------:R-:W-:Y:S05]  /*1370*/  @P0 EXIT ;  /* 0x000000000000094d */ /* 0x000fea0003800000 */
.L_x_15:
[----:B------:R-:W-:-:S08]  /*1380*/  NOP ;  /* 0x0000000000007918 */ /* 0x000fd00000000000 */
[----:B------:R-:W1:Y:S02]  /*1390*/  USETMAXREG.TRY_ALLOC.CTAPOOL UP0, 0xe8 ;  /* 0x000000e8000079c8 */ /* 0x000e640008000600 */
[----:B-1----:R-:W-:-:S13]  /*13a0*/  PLOP3.LUT P0, PT, PT, PT, UP0, 0x80, 0x0 ;  /* 0x000000000000781c */ /* 0x002fda0003f0f008 */
[----:B------:R-:W-:Y:S05]  /*13b0*/  @!P0 BRA `(.L_x_15) ;  /* 0xfffffffc00f08947 */ /* 0x000fea000383ffff */
[----:B------:R-:W-:-:S13]  /*13c0*/  LOP3.LUT P0, RZ, R8, 0xff, RZ, 0xc0, !PT ;  /* 0x000000ff08ff7812 */ /* 0x000fda000780c0ff */
[----:B------:R-:W-:Y:S05]  /*13d0*/  @!P0 EXIT ;  /* 0x000000000000894d */ /* 0x000fea0003800000 */
[----:B------:R-:W1:Y:S01]  /*13e0*/  S2UR UR4, SR_CgaCtaId ;  /* 0x00000000000479c3 */ /* 0x000e620000008800 */
[----:B------:R-:W-:Y:S01]  /*13f0*/  VIADD R6, R5, 0xffffffff ;  /* 0xffffffff05067836 */ /* 0x000fe20000000000 */
[----:B------:R-:W-:Y:S01]  /*1400*/  SHF.R.S32.HI R0, RZ, 0x1f, R3 ;  /* 0x0000001fff007819 */ /* 0x000fe20000011403 */
[----:B------:R-:W-:Y:S01]  /*1410*/  UMOV UR41, 0x400 ;  /* 0x0000040000297882 */ /* 0x000fe20000000000 */
[----:B------:R-:W-:Y:S02]  /*1420*/  UISETP.LT.AND UP0, UPT, UR40, 0x1, UPT ;  /* 0x000000012800788c */ /* 0x000fe4000bf01270 */
[----:B------:R-:W-:Y:S01]  /*1430*/  R2UR UR42, R6 ;  /* 0x00000000062a72ca */ /* 0x000fe200000e0000 */
[----:B------:R-:W-:Y:S01]  /*1440*/  ULDC UR6, c[0x0][0x284] ;  /* 0x0000a10000067ab9 */ /* 0x000fe20000000800 */
[CC--:B------:R-:W-:Y:S01]  /*1450*/  LEA.HI R4, R0.reuse, R3.reuse, RZ, 0x2 ;  /* 0x0000000300047211 */ /* 0x0c0fe200078f10ff */
[----:B------:R-:W-:Y:S01]  /*1460*/  USEL UR43, UR40, 0x1, UP0 ;  /* 0x00000001282b7887 */ /* 0x000fe20008000000 */
[----:B------:R-:W-:Y:S01]  /*1470*/  LEA.HI R0, R0, R3, RZ, 0x5 ;  /* 0x0000000300007211 */ /* 0x000fe200078f28ff */
[----:B------:R-:W-:Y:S01]  /*1480*/  USHF.L.U32 UR46, UR40, 0x1, URZ ;  /* 0x00000001282e7899 */ /* 0x000fe2000800063f */
[--C-:B------:R-:W-:Y:S01]  /*1490*/  SHF.R.S32.HI R90, RZ, 0x2, R4.reuse ;  /* 0x00000002ff5a7819 */ /* 0x100fe20000011404 */
[----:B------:R-:W-:Y:S01]  /*14a0*/  UIADD3 UR43, -UR43, UR40, URZ ;  /* 0x000000282b2b7290 */ /* 0x000fe2000fffe13f */
[----:B------:R-:W-:-:S02]  /*14b0*/  SHF.R.S32.HI R5, RZ, 0x1f, R4 ;  /* 0x0000001fff057819 */ /* 0x000fc40000011404 */
[----:B------:R-:W-:Y:S02]  /*14c0*/  LOP3.LUT R92, R4, 0xfffffffc, RZ, 0xc0, !PT ;  /* 0xfffffffc045c7812 */ /* 0x000fe400078ec0ff */
[----:B------:R-:W-:Y:S01]  /*14d0*/  LEA.HI R5, R5, R90, RZ, 0x3 ;  /* 0x0000005a05057211 */ /* 0x000fe200078f18ff */
[----:B------:R-:W-:Y:S01]  /*14e0*/  USHF.L.U32 UR42, UR42, 0x3, URZ ;  /* 0x000000032a2a7899 */ /* 0x000fe2000800063f */
[----:B------:R-:W-:Y:S01]  /*14f0*/  ISETP.NE.AND P0, PT, R6, RZ, PT ;  /* 0x000000ff0600720c */ /* 0x000fe20003f05270 */
[----:B------:R-:W-:Y:S01]  /*1500*/  IMAD.IADD R92, R3, 0x1, -R92 ;  /* 0x00000001035c7824 */ /* 0x000fe200078e0a5c */
[----:B------:R-:W-:Y:S01]  /*1510*/  LOP3.LUT R5, R5, 0xfffffff8, RZ, 0xc0, !PT ;  /* 0xfffffff805057812 */ /* 0x000fe200078ec0ff */
[----:B-1----:R-:W-:Y:S02]  /*1520*/  ULEA UR41, UR4, UR41, 0x18 ;  /* 0x0000002904297291 */ /* 0x002fe4000f8ec03f */
[----:B------:R-:W-:Y:S01]  /*1530*/  IMAD.U32 R94, RZ, RZ, UR42 ;  /* 0x0000002aff5e7e24 */ /* 0x000fe2000f8e00ff */
[----:B------:R-:W-:Y:S01]  /*1540*/  SEL R99, RZ, 0x1, P0 ;  /* 0x00000001ff637807 */ /* 0x000fe20000000000 */
[----:B------:R-:W-:Y:S01]  /*1550*/  IMAD.IADD R90, R90, 0x1, -R5 ;  /* 0x000000015a5a7824 */ /* 0x000fe200078e0a05 */
[----:B------:R-:W-:Y:S01]  /*1560*/  UIADD3 UR47, UR41, 0x130, URZ ;  /* 0x00000130292f7890 */ /* 0x000fe2000fffe03f */
[----:B------:R-:W-:Y:S01]  /*1570*/  SHF.R.S32.HI R5, RZ, 0x5, R0 ;  /* 0x00000005ff057819 */ /* 0x000fe20000011400 */
[----:B------:R-:W-:Y:S01]  /*1580*/  UIADD3 UR4, UR41, 0x200, URZ ;  /* 0x0000020029047890 */ /* 0x000fe2000fffe03f */
[C---:B------:R-:W-:Y:S01]  /*1590*/  LOP3.LUT R96, R94.reuse, 0x8, RZ, 0xc0, !PT ;  /* 0x000000085e607812 */ /* 0x040fe200078ec0ff */
[----:B------:R-:W-:Y:S01]  /*15a0*/  UIADD3 UR5, UR41, 0x12200, URZ ;  /* 0x0001220029057890 */ /* 0x000fe2000fffe03f */
[--C-:B------:R-:W-:Y:S01]  /*15b0*/  SHF.R.S32.HI R91, RZ, 0x1f, R90.reuse ;  /* 0x0000001fff5b7819 */ /* 0x100fe2000001145a */
[----:B------:R-:W-:Y:S01]  /*15c0*/  USHF.R.U32.HI UR4, URZ, 0x4, UR4 ;  /* 0x000000043f047899 */ /* 0x000fe20008011604 */
[C-C-:B------:R-:W-:Y:S01]  /*15d0*/  IMAD R97, R5.reuse, -0x10, -R90.reuse ;  /* 0xfffffff005617824 */ /* 0x140fe200078e0a5a */
[----:B------:R-:W-:Y:S01]  /*15e0*/  USHF.R.U32.HI UR5, URZ, 0x4, UR5 ;  /* 0x000000043f057899 */ /* 0x000fe20008011605 */
[----:B------:R-:W-:Y:S01]  /*15f0*/  IMAD.U32 R93, RZ, RZ, UR47 ;  /* 0x0000002fff5d7e24 */ /* 0x000fe2000f8e00ff */
[----:B------:R-:W-:Y:S01]  /*1600*/  ULOP3.LUT UR4, UR4, 0x3fff, URZ, 0xc0, !UPT ;  /* 0x00003fff04047892 */ /* 0x000fe2000f8ec03f */
[----:B------:R-:W-:Y:S01]  /*1610*/  IMAD.WIDE R90, R5, 0x10, R90 ;  /* 0x00000010055a7825 */ /* 0x000fe200078e025a */
[----:B------:R-:W-:Y:S01]  /*1620*/  ULOP3.LUT UR5, UR5, 0x3fff, URZ, 0xc0, !UPT ;  /* 0x00003fff05057892 */ /* 0x000fe2000f8ec03f */
[----:B------:R-:W-:Y:S01]  /*1630*/  LOP3.LUT R94, R94, 0x8, RZ, 0xc, !PT ;  /* 0x000000085e5e7812 */ /* 0x000fe200078e0cff */
[----:B------:R-:W-:Y:S01]  /*1640*/  ULOP3.LUT UR44, UR4, 0x10000, URZ, 0xfc, !UPT ;  /* 0x00010000042c7892 */ /* 0x000fe2000f8efc3f */
[----:B------:R-:W-:Y:S01]  /*1650*/  VIADD R95, R93, UR42 ;  /* 0x0000002a5d5f7c36 */ /* 0x000fe20008000000 */
[----:B------:R-:W-:Y:S01]  /*1660*/  LOP3.LUT R96, R96, 0x18, RZ, 0x3c, !PT ;  /* 0x0000001860607812 */ /* 0x000fe200078e3cff */
[----:B------:R-:W-:Y:S01]  /*1670*/  VIADD R97, R97, UR6 ;  /* 0x0000000661617c36 */ /* 0x000fe20008000000 */
[----:B------:R-:W-:-:S12]  /*1680*/  ULOP3.LUT UR45, UR5, 0x10000, URZ, 0xfc, !UPT ;  /* 0x00010000052d7892 */ /* 0x000fd8000f8efc3f */
.L_x_167:
[----:B------:R-:W-:Y:S01]  /*1690*/  SHF.L.U32 R0, R99, 0x1f, RZ ;  /* 0x0000001f63007819 */ /* 0x000fe200000006ff */
[----:B------:R-:W-:Y:S02]  /*16a0*/  ULDC UR4, c[0x0][0x28c] ;  /* 0x0000a30000047ab9 */ /* 0x000fe40000000800 */
[----:B------:R-:W-:Y:S01]  /*16b0*/  ISETP.LT.AND P1, PT, RZ, UR4, PT ;  /* 0x00000004ff007c0c */ /* 0x000fe2000bf21270 */
[----:B-1----:R-:W1:Y:S02]  /*16c0*/  SYNCS.PHASECHK.TRANS64.TRYWAIT P0, [R93+UR42], R0 ;  /* 0x000000005d0075a7 */ /* 0x002e64000800016a */
[----:B-1-34-:R-:W-:Y:S10]  /*16d0*/  @!P0 BRA `(.L_x_16) ;  /* 0x0000005800a08947 */ /* 0x01aff40003800000 */
.L_x_203:
[----:B------:R-:W-:Y:S05]  /*16e0*/  @P1 BRA `(.L_x_17) ;  /* 0x0000000000401947 */ /* 0x000fea0003800000 */
[----:B-1----:R-:W-:Y:S01]  /*16f0*/  MOV R0, 0x0 ;  /* 0x0000000000007802 */ /* 0x002fe20000000f00 */
[----:B------:R-:W-:Y:S01]  /*1700*/  ULDC.64 UR4, c[0x4][0x68] ;  /* 0x01001a0000047ab9 */ /* 0x000fe20000000a00 */
[----:B------:R-:W-:Y:S01]  /*1710*/  ULDC.64 UR6, c[0x4][0x8] ;  /* 0x0100020000067ab9 */ /* 0x000fe20000000a00 */
[----:B------:R-:W-:Y:S01]  /*1720*/  IMAD.U32 R4, RZ, RZ, UR4 ;  /* 0x00000004ff047e24 */ /* 0x000fe2000f8e00ff */
[----:B------:R1:W2:Y:S01]  /*1730*/  LDC.64 R14, c[0x4][R0] ;  /* 0x01000000000e7b82 */ /* 0x0002a20000000a00 */
[----:B------:R-:W-:Y:S01]  /*1740*/  IMAD.U32 R5, RZ, RZ, UR5 ;  /* 0x00000005ff057e24 */ /* 0x000fe2000f8e00ff */
[----:B------:R-:W-:Y:S01]  /*1750*/  ULDC.64 UR4, c[0x4][0x70] ;  /* 0x01001c0000047ab9 */ /* 0x000fe20000000a00 */
[----:B------:R-:W-:Y:S02]  /*1760*/  IMAD.U32 R10, RZ, RZ, UR6 ;  /* 0x00000006ff0a7e24 */ /* 0x000fe4000f8e00ff */
[----:B------:R-:W-:Y:S02]  /*1770*/  IMAD.U32 R6, RZ, RZ, UR4 ;  /* 0x00000004ff067e24 */ /* 0x000fe4000f8e00ff */
[----:B------:R-:W-:-:S02]  /*1780*/  IMAD.U32 R7, RZ, RZ, UR5 ;  /* 0x00000005ff077e24 */ /* 0x000fc4000f8e00ff */
[----:B------:R-:W-:Y:S02]  /*1790*/  IMAD.U32 R11, RZ, RZ, UR7 ;  /* 0x00000007ff0b7e24 */ /* 0x000fe4000f8e00ff */
[----:B------:R-:W-:Y:S02]  /*17a0*/  IMAD.MOV.U32 R8, RZ, RZ, 0x1e1 ;  /* 0x000001e1ff087424 */ /* 0x000fe400078e00ff */
[----:B0-----:R-:W-:Y:S02]  /*17b0*/  IMAD.MOV.U32 R12, RZ, RZ, 0x1 ;  /* 0x00000001ff0c7424 */ /* 0x001fe400078e00ff */
[----:B-1----:R-:W-:-:S07]  /*17c0*/  IMAD.MOV.U32 R13, RZ, RZ, RZ ;  /* 0x000000ffff0d7224 */ /* 0x002fce00078e00ff */
[----:B------:R-:W-:-:S07]  /*17d0*/  LEPC R20, `(.L_x_17) ;  /* 0x000000001014794e */ /* 0x000fce0000000000 */
[----:B--2--5:R-:W-:Y:S05]  /*17e0*/  CALL.ABS.NOINC R14 ;  /* 0x000000000e007343 */ /* 0x024fea0003c00000 */
.L_x_17:
[----:B-1----:R-:W-:-:S04]  /*17f0*/  LOP3.LUT R0, R16, 0x1, RZ, 0xfc, !PT ;  /* 0x0000000110007812 */ /* 0x002fc800078efcff */
[----:B------:R-:W-:-:S13]  /*1800*/  ISETP.NE.AND P0, PT, R0, 0x3, PT ;  /* 0x000000030000780c */ /* 0x000fda0003f05270 */
[----:B------:R-:W-:Y:S05]  /*1810*/  @!P0 BRA `(.L_x_18) ;  /* 0x0000000000048947 */ /* 0x000fea0003800000 */
[----:B------:R-:W-:Y:S01]  /*1820*/  BPT.TRAP 0x1 ;  /* 0x000000040000795c */ /* 0x000fe20000300000 */
.L_x_18:
[----:B------:R-:W-:Y:S02]  /*1830*/  IMAD.U32 R3, RZ, RZ, UR38 ;  /* 0x00000026ff037e24 */ /* 0x000fe4000f8e00ff */
[----:B------:R-:W-:-:S03]  /*1840*/  IMAD.U32 R0, RZ, RZ, UR39 ;  /* 0x00000027ff007e24 */ /* 0x000fc6000f8e00ff */
[----:B------:R-:W-:Y:S02]  /*1850*/  LEA R3, R3, UR41, 0x3 ;  /* 0x0000002903037c11 */ /* 0x000fe4000f8e18ff */
[----:B------:R-:W-:-:S04]  /*1860*/  SHF.L.U32 R0, R0, 0x1f, RZ ;  /* 0x0000001f00007819 */ /* 0x000fc800000006ff */
[----:B------:R1:W2:Y:S01]  /*1870*/  SYNCS.PHASECHK.TRANS64.TRYWAIT P1, [R3+URZ], R0 ;  /* 0x00000000030075a7 */ /* 0x0002a2000802017f */
[----:B------:R-:W-:Y:S05]  /*1880*/  @!P0 BRA `(.L_x_19) ;  /* 0x0000000000048947 */ /* 0x000fea0003800000 */
[----:B------:R-:W-:Y:S01]  /*1890*/  BPT.TRAP 0x1 ;  /* 0x000000040000795c */ /* 0x000fe20000300000 */
.L_x_19:
[----:B--2---:R-:W-:Y:S05]  /*18a0*/  @P1 BRA `(.L_x_20) ;  /* 0x0000000000081947 */ /* 0x004fea0003800000 */
[----:B------:R-:W2:Y:S02]  /*18b0*/  SYNCS.PHASECHK.TRANS64.TRYWAIT P1, [R3+URZ], R0 ;  /* 0x00000000030075a7 */ /* 0x000ea4000802017f */
[----:B--2---:R-:W-:Y:S05]  /*18c0*/  @!P1 BRA `(.L_x_21) ;  /* 0x0000005800389947 */ /* 0x004fea0003800000 */
.L_x_20:
[----:B------:R-:W-:Y:S05]  /*18d0*/  WARPSYNC.ALL ;  /* 0x0000000000007948 */ /* 0x000fea0003800000 */
[----:B------:R-:W-:Y:S01]  /*18e0*/  ULEA UR4, UR38, UR44, 0x8 ;  /* 0x0000002c26047291 */ /* 0x000fe2000f8e403f */
[----:B------:R-:W-:Y:S01]  /*18f0*/  WARPGROUP.ARRIVE ;  /* 0x00000000000079c5 */ /* 0x000fe20000000000 */
[----:B------:R-:W-:Y:S01]  /*1900*/  ULEA UR6, UR38, UR45, 0x9 ;  /* 0x0000002d26067291 */ /* 0x000fe2000f8e483f */
[----:B-12---:R-:W-:Y:S01]  /*1910*/  IMAD.U32 R0, RZ, RZ, UR43 ;  /* 0x0000002bff007e24 */ /* 0x006fe2000f8e00ff */
[----:B------:R-:W-:Y:S01]  /*1920*/  UMOV UR5, 0x80000020 ;  /* 0x8000002000057882 */ /* 0x000fe20000000000 */
[----:B------:R-:W-:-:S03]  /*1930*/  UMOV UR7, 0x80000020 ;  /* 0x8000002000077882 */ /* 0x000fc60000000000 */
[----:B------:R-:W-:-:S03]  /*1940*/  ISETP.GE.AND P1, PT, R0, 0x1, PT ;  /* 0x000000010000780c */ /* 0x000fc60003f26270 */
[----:B------:R-:W-:Y:S01]  /*1950*/  IGMMA.64x128x32.S8.S8 R24, gdesc[UR4], RZ, !UPT, gsb0 ;  /* 0x03600000041879f1 */ /* 0x000fe2000c0410ff */
[----:B------:R-:W-:Y:S02]  /*1960*/  UIADD3 UR4, UR4, 0x2, URZ ;  /* 0x0000000204047890 */ /* 0x000fe4000fffe03f */
[----:B------:R-:W-:Y:S01]  /*1970*/  UIADD3 UR6, UR6, 0x2, URZ ;  /* 0x0000000206067890 */ /* 0x000fe2000fffe03f */
[----:B------:R-:W-:Y:S01]  /*1980*/  UMOV UR5, 0x80000020 ;  /* 0x8000002000057882 */ /* 0x000fe20000000000 */
[----:B------:R-:W-:Y:S01]  /*1990*/  UMOV UR7, 0x80000020 ;  /* 0x8000002000077882 */ /* 0x000fe20000000000 */
[----:B------:R-:W-:Y:S02]  /*19a0*/  WARPGROUP.DEPBAR.LE gsb0, 0x0 ;  /* 0x00008000000079c5 */ /* 0x000fe40000010000 */
[----:B------:R-:W-:-:S06]  /*19b0*/  WARPGROUP.ARRIVE ;  /* 0x00000000000079c5 */ /* 0x000fcc0000000000 */
[----:B------:R-:W-:Y:S03]  /*19c0*/  IGMMA.64x128x32.S8.S8 R24, gdesc[UR4], R24, gsb0 ;  /* 0x03600000041879f1 */ /* 0x000fe60008041018 */
[----:B------:R-:W-:Y:S02]  /*19d0*/  WARPGROUP.DEPBAR.LE gsb0, 0x0 ;  /* 0x00008000000079c5 */ /* 0x000fe40000010000 */
[----:B------:R-:W-:Y:S05]  /*19e0*/  @!P1 BRA `(.L_x_22) ;  /* 0x0000000000d09947 */ /* 0x000fea0003800000 */
[----:B------:R-:W-:Y:S01]  /*19f0*/  UIADD3 UR4, UR38, 0x1, URZ ;  /* 0x0000000126047890 */ /* 0x000fe2000fffe03f */
[----:B------:R-:W-:Y:S01]  /*1a00*/  IMAD.U32 R0, RZ, RZ, UR43 ;  /* 0x0000002bff007e24 */ /* 0x000fe2000f8e00ff */
[----:B------:R-:W-:Y:S02]  /*1a10*/  UMOV UR9, UR38 ;  /* 0x0000002600097c82 */ /* 0x000fe40008000000 */
[----:B------:R-:W-:-:S04]  /*1a20*/  UISETP.NE.AND UP0, UPT, UR4, 0x12, UPT ;  /* 0x000000120400788c */ /* 0x000fc8000bf05270 */
[----:B------:R-:W-:Y:S02]  /*1a30*/  USEL UR5, URZ, 0x1, UP0 ;  /* 0x000000013f057887 */ /* 0x000fe40008000000 */
[----:B------:R-:W-:Y:S02]  /*1a40*/  USEL UR8, UR4, URZ, UP0 ;  /* 0x0000003f04087287 */ /* 0x000fe40008000000 */
[----:B------:R-:W-:-:S06]  /*1a50*/  ULOP3.LUT UR5, UR39, UR5, URZ, 0x3c, !UPT ;  /* 0x0000000527057292 */ /* 0x000fcc000f8e3c3f */
[----:B------:R-:W-:-:S07]  /*1a60*/  IMAD.U32 R5, RZ, RZ, UR5 ;  /* 0x00000005ff057e24 */ /* 0x000fce000f8e00ff */
.L_x_29:
[----:B-12---:R-:W-:Y:S05]  /*1a70*/  @!P0 BRA `(.L_x_23) ;  /* 0x0000000000048947 */ /* 0x006fea0003800000 */
[----:B------:R-:W-:Y:S01]  /*1a80*/  BPT.TRAP 0x1 ;  /* 0x000000040000795c */ /* 0x000fe20000300000 */
.L_x_23:
[----:B------:R-:W-:Y:S01]  /*1a90*/  ULEA UR4, UR8, UR41, 0x3 ;  /* 0x0000002908047291 */ /* 0x000fe2000f8e183f */
[----:B------:R-:W-:-:S08]  /*1aa0*/  SHF.L.U32 R3, R5, 0x1f, RZ ;  /* 0x0000001f05037819 */ /* 0x000fd000000006ff */
[----:B------:R1:W2:Y:S01]  /*1ab0*/  SYNCS.PHASECHK.TRANS64.TRYWAIT P1, [UR4], R3 ;  /* 0x00000003ff0075a7 */ /* 0x0002a20008020144 */
[----:B------:R-:W-:Y:S05]  /*1ac0*/  @!P0 BRA `(.L_x_24) ;  /* 0x0000000000048947 */ /* 0x000fea0003800000 */
[----:B------:R-:W-:Y:S01]  /*1ad0*/  BPT.TRAP 0x1 ;  /* 0x000000040000795c */ /* 0x000fe20000300000 */
.L_x_24:
[----:B--2---:R-:W-:Y:S05]  /*1ae0*/  @P1 BRA `(.L_x_25) ;  /* 0x0000000000081947 */ /* 0x004fea0003800000 */
[----:B------:R-:W2:Y:S02]  /*1af0*/  SYNCS.PHASECHK.TRANS64.TRYWAIT P1, [UR4], R3 ;  /* 0x00000003ff0075a7 */ /* 0x000ea40008020144 */
[----:B--2---:R-:W-:Y:S05]  /*1b00*/  @!P1 BRA `(.L_x_26) ;  /* 0x0000005400bc9947 */ /* 0x004fea0003800000 */
.L_x_25:
[----:B------:R-:W-:Y:S01]  /*1b10*/  ULEA UR4, UR8, UR44, 0x8 ;  /* 0x0000002c08047291 */ /* 0x000fe2000f8e403f */
[----:B------:R-:W-:Y:S01]  /*1b20*/  WARPGROUP.ARRIVE ;  /* 0x00000000000079c5 */ /* 0x000fe20000000000 */
[----:B------:R-:W-:Y:S01]  /*1b30*/  ULEA UR6, UR8, UR45, 0x9 ;  /* 0x0000002d08067291 */ /* 0x000fe2000f8e483f */
[----:B------:R-:W-:Y:S01]  /*1b40*/  UMOV UR5, 0x80000020 ;  /* 0x8000002000057882 */ /* 0x000fe20000000000 */
[----:B------:R-:W-:-:S07]  /*1b50*/  UMOV UR7, 0x80000020 ;  /* 0x8000002000077882 */ /* 0x000fce0000000000 */
[----:B------:R-:W-:Y:S01]  /*1b60*/  IGMMA.64x128x32.S8.S8 R24, gdesc[UR4], R24, gsb0 ;  /* 0x03600000041879f1 */ /* 0x000fe20008041018 */
        /* <DEDUP_REMOVED lines=9> */
[----:B------:R-:W-:Y:S01]  /*1c00*/  BPT.TRAP 0x1 ;  /* 0x000000040000795c */ /* 0x000fe20000300000 */
.L_x_27:
[----:B------:R-:W-:Y:S01]  /*1c10*/  ULEA UR4, UR9, UR41, 0x3 ;  /* 0x0000002909047291 */ /* 0x000fe2000f8e183f */
[----:B------:R-:W-:-:S03]  /*1c20*/  ISETP.GT.U32.AND P1, PT, R16, 0x1, PT ;  /* 0x000000011000780c */ /* 0x000fc60003f24070 */
[----:B------:R-:W-:-:S04]  /*1c30*/  UIADD3 UR4, UR4, 0x90, URZ ;  /* 0x0000009004047890 */ /* 0x000fc8000fffe03f */
[----:B------:R-:W-:-:S09]  /*1c40*/  UPRMT UR4, URZ, 0x654, UR4 ;  /* 0x000006543f047896 */ /* 0x000fd20008000004 */
[----:B------:R-:W-:Y:S01]  /*1c50*/  SYNCS.ARRIVE.TRANS64.RED.A1T0 RZ, [UR4], RZ ;  /* 0x000000ffffff79a7 */ /* 0x000fe20008100404 */
[----:B------:R-:W-:Y:S05]  /*1c60*/  @P1 BRA `(.L_x_28) ;  /* 0x0000000000041947 */ /* 0x000fea0003800000 */
[----:B------:R-:W-:Y:S01]  /*1c70*/  BPT.TRAP 0x1 ;  /* 0x000000040000795c */ /* 0x000fe20000300000 */
.L_x_28:
[----:B------:R-:W-:Y:S01]  /*1c80*/  UIADD3 UR8, UR8, 0x1, URZ ;  /* 0x0000000108087890 */ /* 0x000fe2000fffe03f */
[C---:B------:R-:W-:Y:S01]  /*1c90*/  ISETP.GT.AND P1, PT, R0.reuse, 0x1, PT ;  /* 0x000000010000780c */ /* 0x040fe20003f24270 */
[----:B------:R-:W-:Y:S01]  /*1ca0*/  UIADD3 UR9, UR9, 0x1, URZ ;  /* 0x0000000109097890 */ /* 0x000fe2000fffe03f */
[----:B------:R-:W-:Y:S01]  /*1cb0*/  VIADD R0, R0, 0xffffffff ;  /* 0xffffffff00007836 */ /* 0x000fe20000000000 */
[----:B------:R-:W-:Y:S02]  /*1cc0*/  UISETP.NE.AND UP0, UPT, UR8, 0x12, UPT ;  /* 0x000000120800788c */ /* 0x000fe4000bf05270 */
[----:B------:R-:W-:Y:S02]  /*1cd0*/  UISETP.NE.AND UP1, UPT, UR9, 0x12, UPT ;  /* 0x000000120900788c */ /* 0x000fe4000bf25270 */
[----:B------:R-:W-:Y:S02]  /*1ce0*/  USEL UR4, URZ, 0x1, UP0 ;  /* 0x000000013f047887 */ /* 0x000fe40008000000 */
[----:B------:R-:W-:-:S02]  /*1cf0*/  USEL UR8, UR8, URZ, UP0 ;  /* 0x0000003f08087287 */ /* 0x000fc40008000000 */
[----:B------:R-:W-:Y:S02]  /*1d00*/  USEL UR9, UR9, URZ, UP1 ;  /* 0x0000003f09097287 */ /* 0x000fe40008800000 */
[----:B------:R-:W-:Y:S01]  /*1d10*/  LOP3.LUT R5, R5, UR4, RZ, 0x3c, !PT ;  /* 0x0000000405057c12 */ /* 0x000fe2000f8e3cff */
[----:B------:R-:W-:Y:S09]  /*1d20*/  @P1 BRA `(.L_x_29) ;  /* 0xfffffffc00501947 */ /* 0x000ff2000383ffff */
.L_x_22:
[----:B------:R-:W3:Y:S01]  /*1d30*/  LDC R0, c[0x0][0x28c] ;  /* 0x0000a300ff007b82 */ /* 0x000ee20000000800 */
[----:B------:R4:W-:Y:S01]  /*1d40*/  SYNCS.ARRIVE.TRANS64.A1T0 RZ, [R94+UR47], RZ ;  /* 0x000000ff5eff79a7 */ /* 0x0009e2000810002f */
[----:B---3--:R-:W-:-:S13]  /*1d50*/  ISETP.GE.AND P1, PT, R0, 0x1, PT ;  /* 0x000000010000780c */ /* 0x008fda0003f26270 */
[----:B----4-:R-:W-:Y:S05]  /*1d60*/  @!P1 BRA `(.L_x_30) ;  /* 0x0000000000349947 */ /* 0x010fea0003800000 */
[----:B------:R-:W-:Y:S05]  /*1d70*/  @!P0 BRA `(.L_x_31) ;  /* 0x0000000000048947 */ /* 0x000fea0003800000 */
[----:B------:R-:W-:Y:S01]  /*1d80*/  BPT.TRAP 0x1 ;  /* 0x000000040000795c */ /* 0x000fe20000300000 */
.L_x_31:
[----:B------:R-:W-:Y:S01]  /*1d90*/  UIADD3 UR6, UR43, UR38, URZ ;  /* 0x000000262b067290 */ /* 0x000fe2000fffe03f */
[----:B------:R-:W-:-:S03]  /*1da0*/  ISETP.GT.U32.AND P0, PT, R16, 0x1, PT ;  /* 0x000000011000780c */ /* 0x000fc60003f04070 */
[----:B------:R-:W-:-:S04]  /*1db0*/  UIMAD.WIDE.U32 UR4, UR6, 0x38e38e39, URZ ;  /* 0x38e38e39060478a5 */ /* 0x000fc8000f8e003f */
[----:B------:R-:W-:-:S04]  /*1dc0*/  USHF.R.U32.HI UR4, URZ, 0x2, UR5 ;  /* 0x000000023f047899 */ /* 0x000fc80008011605 */
[----:B------:R-:W-:-:S04]  /*1dd0*/  UIMAD UR6, UR4, -0x12, UR6 ;  /* 0xffffffee040678a4 */ /* 0x000fc8000f8e0206 */
[----:B------:R-:W-:-:S04]  /*1de0*/  ULEA UR6, UR6, UR41, 0x3 ;  /* 0x0000002906067291 */ /* 0x000fc8000f8e183f */
[----:B------:R-:W-:-:S04]  /*1df0*/  UIADD3 UR6, UR6, 0x90, URZ ;  /* 0x0000009006067890 */ /* 0x000fc8000fffe03f */
[----:B------:R-:W-:-:S09]  /*1e00*/  UPRMT UR6, URZ, 0x654, UR6 ;  /* 0x000006543f067896 */ /* 0x000fd20008000006 */
[----:B------:R-:W-:Y:S01]  /*1e10*/  SYNCS.ARRIVE.TRANS64.RED.A1T0 RZ, [UR6], RZ ;  /* 0x000000ffffff79a7 */ /* 0x000fe20008100406 */
[----:B------:R-:W-:Y:S05]  /*1e20*/  @P0 BRA `(.L_x_30) ;  /* 0x0000000000040947 */ /* 0x000fea0003800000 */
[----:B------:R-:W-:Y:S01]  /*1e30*/  BPT.TRAP 0x1 ;  /* 0x000000040000795c */ /* 0x000fe20000300000 */
.L_x_30:
[----:B------:R-:W-:Y:S01]  /*1e40*/  SHF.L.U32 R0, R99, 0x1f, RZ ;  /* 0x0000001f63007819 */ /* 0x000fe200000006ff */
[----:B------:R-:W-:Y:S01]  /*1e50*/  UIADD3 UR38, UR46, UR38, URZ ;  /* 0x000000262e267290 */ /* 0x000fe2000fffe03f */
[----:B------:R-:W3:Y:S01]  /*1e60*/  LDC R7, c[0x0][0x288] ;  /* 0x0000a200ff077b82 */ /* 0x000ee20000000800 */
[----:B------:R-:W-:Y:S01]  /*1e70*/  UISETP.GE.U32.AND UP1, UPT, UR46, 0x12, UPT ;  /* 0x000000122e00788c */ /* 0x000fe2000bf26070 */
[----:B------:R-:W-:Y:S01]  /*1e80*/  IMAD.SHL.U32 R8, R92, 0x2, RZ ;  /* 0x000000025c087824 */ /* 0x000fe200078e00ff */
[----:B------:R-:W-:Y:S02]  /*1e90*/  UISETP.GT.U32.AND UP0, UPT, UR38, 0x11, UPT ;  /* 0x000000112600788c */ /* 0x000fe4000bf04070 */
[----:B------:R-:W-:Y:S02]  /*1ea0*/  UIMAD.WIDE.U32 UR4, UR38, 0x38e38e39, URZ ;  /* 0x38e38e39260478a5 */ /* 0x000fe4000f8e003f */
[----:B------:R-:W-:Y:S01]  /*1eb0*/  UISETP.LT.U32.AND UP0, UPT, UR46, 0x12, UP0 ;  /* 0x000000122e00788c */ /* 0x000fe20008701070 */
[----:B------:R-:W4:Y:S01]  /*1ec0*/  SYNCS.PHASECHK.TRANS64.TRYWAIT P0, [R93+UR42+0x10], R0 ;  /* 0x000010005d0075a7 */ /* 0x000f22000800016a */
[----:B------:R-:W-:Y:S01]  /*1ed0*/  USHF.R.U32.HI UR4, URZ, 0x2, UR5 ;  /* 0x000000023f047899 */ /* 0x000fe20008011605 */
[----:B------:R-:W-:Y:S01]  /*1ee0*/  SHF.R.S32.HI R9, RZ, 0x1f, R8 ;  /* 0x0000001fff097819 */ /* 0x000fe20000011408 */
[----:B------:R-:W-:-:S02]  /*1ef0*/  USEL UR6, URZ, 0x1, !UP0 ;  /* 0x000000013f067887 */ /* 0x000fc4000c000000 */
[----:B------:R-:W-:Y:S02]  /*1f00*/  UIMAD UR38, UR4, -0x12, UR38 ;  /* 0xffffffee042678a4 */ /* 0x000fe4000f8e0226 */
[----:B------:R-:W-:-:S04]  /*1f10*/  ULOP3.LUT UR39, UR39, UR6, URZ, 0x3c, !UPT ;  /* 0x0000000627277292 */ /* 0x000fc8000f8e3c3f */
[----:B------:R-:W-:Y:S01]  /*1f20*/  @UP1 ULOP3.LUT UR39, UR39, 0x1, UR4, 0x78, !UPT ;  /* 0x0000000127271892 */ /* 0x000fe2000f8e7804 */
[----:B---34-:R-:W-:Y:S11]  /*1f30*/  @!P0 BRA `(.L_x_32) ;  /* 0x0000005000c88947 */ /* 0x018ff60003800000 */
.L_x_204:
[----:B---3--:R-:W-:Y:S01]  /*1f40*/  IMAD.SHL.U32 R0, R19, 0x40, RZ ;  /* 0x0000004013007824 */ /* 0x008fe200078e00ff */
[----:B------:R-:W-:Y:S01]  /*1f50*/  ULDC UR6, c[0x0][0x284] ;  /* 0x0000a10000067ab9 */ /* 0x000fe20000000800 */
[----:B------:R-:W-:Y:S01]  /*1f60*/  IMAD.SHL.U32 R22, R22, 0x80, RZ ;  /* 0x0000008016167824 */ /* 0x000fe200078e00ff */
[----:B------:R-:W-:Y:S01]  /*1f70*/  SHF.R.S32.HI R15, RZ, 0x1f, R2 ;  /* 0x0000001fff0f7819 */ /* 0x000fe20000011402 */
[----:B------:R-:W-:Y:S01]  /*1f80*/  ULDC.64 UR4, c[0x0][0x5d0] ;  /* 0x0001740000047ab9 */ /* 0x000fe20000000a00 */
[----:B------:R-:W-:Y:S01]  /*1f90*/  ISETP.GE.AND P0, PT, R0, UR6, PT ;  /* 0x0000000600007c0c */ /* 0x000fe2000bf06270 */
[----:B--2---:R-:W-:Y:S01]  /*1fa0*/  IMAD.WIDE.U32 R4, R2, UR4, R8 ;  /* 0x0000000402047c25 */ /* 0x004fe2000f8e0008 */
[----:B------:R-:W-:Y:S02]  /*1fb0*/  SHF.R.S32.HI R14, RZ, 0x1f, R22 ;  /* 0x0000001fff0e7819 */ /* 0x000fe40000011416 */
[C---:B------:R-:W-:Y:S01]  /*1fc0*/  ISETP.GE.OR P0, PT, R22.reuse, R7, P0 ;  /* 0x000000071600720c */ /* 0x040fe20000706670 */
[----:B-1----:R-:W-:Y:S01]  /*1fd0*/  IMAD R3, R15, UR4, RZ ;  /* 0x000000040f037c24 */ /* 0x002fe2000f8e02ff */
[----:B------:R-:W-:-:S03]  /*1fe0*/  IADD3 R4, P1, R22, R4, RZ ;  /* 0x0000000416047210 */ /* 0x000fc60007f3e0ff */
[----:B------:R-:W-:-:S05]  /*1ff0*/  IMAD R3, R2, UR5, R3 ;  /* 0x0000000502037c24 */ /* 0x000fca000f8e0203 */
[----:B------:R-:W-:-:S03]  /*2000*/  IADD3.X R5, R14, R5, R3, P1, !PT ;  /* 0x000000050e057210 */ /* 0x000fc60000ffe403 */
[----:B------:R-:W-:Y:S05]  /*2010*/  @P0 BRA `(.L_x_33) ;  /* 0x0000003000b00947 */ /* 0x000fea0003800000 */
[----:B------:R-:W1:Y:S01]  /*2020*/  LDC.64 R10, c[0x0][0x5c8] ;  /* 0x00017200ff0a7b82 */ /* 0x000e620000000a00 */
[----:B0-----:R-:W-:Y:S01]  /*2030*/  IMAD.WIDE R12, R19, 0x40, R90 ;  /* 0x00000040130c7825 */ /* 0x001fe200078e025a */
[----:B------:R-:W-:Y:S01]  /*2040*/  ULDC.64 UR4, c[0x0][0x5c0] ;  /* 0x0001700000047ab9 */ /* 0x000fe20000000a00 */
[----:B------:R-:W-:Y:S02]  /*2050*/  BSSY B0, `(.L_x_33) ;  /* 0x0000328000007945 */ /* 0x000fe40003800000 */
[----:B------:R-:W-:Y:S02]  /*2060*/  IMAD.IADD R102, R97, 0x1, -R0 ;  /* 0x0000000161667824 */ /* 0x000fe400078e0a00 */
[-C--:B-1----:R-:W-:Y:S02]  /*2070*/  IMAD R3, R13, R10.reuse, RZ ;  /* 0x0000000a0d037224 */ /* 0x082fe400078e02ff */
[----:B------:R-:W-:-:S04]  /*2080*/  IMAD.WIDE.U32 R4, R12, R10, R4 ;  /* 0x0000000a0c047225 */ /* 0x000fc800078e0004 */
[----:B------:R-:W-:Y:S01]  /*2090*/  IMAD R3, R12, R11, R3 ;  /* 0x0000000b0c037224 */ /* 0x000fe200078e0203 */
[----:B------:R-:W-:-:S03]  /*20a0*/  IADD3 R4, P0, R4, UR4, RZ ;  /* 0x0000000404047c10 */ /* 0x000fc6000ff1e0ff */
[----:B------:R-:W-:Y:S01]  /*20b0*/  IMAD.IADD R3, R5, 0x1, R3 ;  /* 0x0000000105037824 */ /* 0x000fe200078e0203 */
[----:B------:R-:W-:-:S04]  /*20c0*/  LEA R6, P1, R10, R4, 0x3 ;  /* 0x000000040a067211 */ /* 0x000fc800078218ff */
[----:B------:R-:W-:Y:S01]  /*20d0*/  IADD3.X R5, R3, UR5, RZ, P0, !PT ;  /* 0x0000000503057c10 */ /* 0x000fe200087fe4ff */
[----:B------:R-:W-:Y:S01]  /*20e0*/  IMAD R3, R92, -0x2, R7 ;  /* 0xfffffffe5c037824 */ /* 0x000fe200078e0207 */
[----:B-----5:R-:W-:Y:S02]  /*20f0*/  ISETP.NE.AND P0, PT, R89, RZ, PT ;  /* 0x000000ff5900720c */ /* 0x020fe40003f05270 */
[----:B------:R-:W-:Y:S01]  /*2100*/  LEA.HI.X R7, R10, R5, R11, 0x3, P1 ;  /* 0x000000050a077211 */ /* 0x000fe200008f1c0b */
[----:B------:R-:W-:-:S10]  /*2110*/  IMAD.IADD R0, R3, 0x1, -R22 ;  /* 0x0000000103007824 */ /* 0x000fd400078e0a16 */
[----:B------:R-:W-:Y:S05]  /*2120*/  @!P0 BRA `(.L_x_34) ;  /* 0x0000002400608947 */ /* 0x000fea0003800000 */
[----:B------:R-:W0:Y:S01]  /*2130*/  LDC.64 R20, c[0x0][0x5b0] ;  /* 0x00016c00ff147b82 */ /* 0x000e220000000a00 */
[----:B------:R-:W-:Y:S01]  /*2140*/  ULDC.64 UR4, c[0x0][0x5b8] ;  /* 0x00016e0000047ab9 */ /* 0x000fe20000000a00 */
[----:B------:R-:W-:Y:S01]  /*2150*/  ISETP.GE.AND P1, PT, R102, 0x1, PT ;  /* 0x000000016600780c */ /* 0x000fe20003f26270 */
[----:B------:R-:W-:Y:S01]  /*2160*/  IMAD.WIDE.U32 R8, R2, UR4, R8 ;  /* 0x0000000402087c25 */ /* 0x000fe2000f8e0008 */
[----:B------:R-:W-:Y:S02]  /*2170*/  BSSY B1, `(.L_x_35) ;  /* 0x000000e000017945 */ /* 0x000fe40003800000 */
[----:B------:R-:W-:Y:S01]  /*2180*/  ISETP.LT.OR P5, PT, R0, 0x1, !P1 ;  /* 0x000000010000780c */ /* 0x000fe20004fa1670 */
[----:B------:R-:W-:Y:S01]  /*2190*/  IMAD R3, R15, UR4, RZ ;  /* 0x000000040f037c24 */ /* 0x000fe2000f8e02ff */
[----:B------:R-:W1:Y:S01]  /*21a0*/  LDC.64 R100, c[0x0][0x5a8] ;  /* 0x00016a00ff647b82 */ /* 0x000e620000000a00 */
[----:B------:R-:W-:Y:S02]  /*21b0*/  IADD3 R10, P0, R22, R8, RZ ;  /* 0x00000008160a7210 */ /* 0x000fe40007f1e0ff */
[----:B------:R-:W-:-:S05]  /*21c0*/  IMAD R3, R2, UR5, R3 ;  /* 0x0000000502037c24 */ /* 0x000fca000f8e0203 */
[----:B------:R-:W-:Y:S01]  /*21d0*/  IADD3.X R11, R14, R9, R3, P0, !PT ;  /* 0x000000090e0b7210 */ /* 0x000fe200007fe403 */
[-C--:B0-----:R-:W-:Y:S02]  /*21e0*/  IMAD R8, R13, R20.reuse, RZ ;  /* 0x000000140d087224 */ /* 0x081fe400078e02ff */
[----:B------:R-:W-:-:S04]  /*21f0*/  IMAD.WIDE.U32 R2, R12, R20, R10 ;  /* 0x000000140c027225 */ /* 0x000fc800078e000a */
[----:B------:R-:W-:Y:S01]  /*2200*/  IMAD R19, R12, R21, R8 ;  /* 0x000000150c137224 */ /* 0x000fe200078e0208 */
[----:B-1----:R-:W-:-:S04]  /*2210*/  IADD3 R2, P0, R2, R100, RZ ;  /* 0x0000006402027210 */ /* 0x002fc80007f1e0ff */
[----:B------:R-:W-:Y:S01]  /*2220*/  IADD3.X R3, R101, R3, R19, P0, !PT ;  /* 0x0000000365037210 */ /* 0x000fe200007fe413 */
[----:B------:R-:W-:Y:S08]  /*2230*/  @P5 BRA `(.L_x_36) ;  /* 0x0000000000045947 */ /* 0x000ff00003800000 */
[----:B------:R0:W5:Y:S02]  /*2240*/  LDG.E.U8 R98, desc[UR36][R2.64] ;  /* 0x0000002402627981 */ /* 0x000164000c1e1100 */
.L_x_36:
[----:B------:R-:W-:Y:S05]  /*2250*/  BSYNC B1 ;  /* 0x0000000000017941 */ /* 0x000fea0003800000 */
.L_x_35:
[----:B-----5:R-:W-:Y:S01]  /*2260*/  LOP3.LUT R13, R98, 0xffff, RZ, 0xc0, !PT ;  /* 0x0000ffff620d7812 */ /* 0x020fe200078ec0ff */
[----:B------:R-:W-:Y:S01]  /*2270*/  IMAD.SHL.U32 R8, R20, 0x8, RZ ;  /* 0x0000000814087824 */ /* 0x000fe200078e00ff */
[----:B------:R-:W-:Y:S01]  /*2280*/  ISETP.LT.OR P2, PT, R0, 0x2, !P1 ;  /* 0x000000020000780c */ /* 0x000fe20004f41670 */
[----:B------:R-:W-:Y:S01]  /*2290*/  BSSY B1, `(.L_x_37) ;  /* 0x000000e000017945 */ /* 0x000fe20003800000 */
[----:B------:R-:W-:Y:S02]  /*22a0*/  PRMT R14, R13, 0x8880, RZ ;  /* 0x000088800d0e7816 */ /* 0x000fe400000000ff */
[----:B------:R-:W-:Y:S02]  /*22b0*/  SHF.L.U64.HI R9, R20, 0x3, R21 ;  /* 0x0000000314097819 */ /* 0x000fe40000010215 */
[----:B------:R-:W-:Y:S01]  /*22c0*/  ISETP.GE.AND P0, PT, R102, 0x9, PT ;  /* 0x000000096600780c */ /* 0x000fe20003f06270 */
[----:B------:R-:W-:Y:S02]  /*22d0*/  IMAD R13, R14, R89, RZ ;  /* 0x000000590e0d7224 */ /* 0x000fe400078e02ff */
[----:B------:R-:W-:-:S04]  /*22e0*/  IMAD.WIDE.U32 R8, R12, R20, R8 ;  /* 0x000000140c087225 */ /* 0x000fc800078e0008 */
[----:B------:R-:W-:Y:S01]  /*22f0*/  @!P5 IMAD R15, R24, R88, R13 ;  /* 0x00000058180fd224 */ /* 0x000fe200078e020d */
[----:B------:R-:W-:Y:S01]  /*2300*/  IADD3 R8, P3, P4, R10, R100, R8 ;  /* 0x000000640a087210 */ /* 0x000fe20007c7e008 */
[----:B------:R-:W-:-:S03]  /*2310*/  IMAD.IADD R14, R19, 0x1, R9 ;  /* 0x00000001130e7824 */ /* 0x000fc600078e0209 */
[----:B------:R1:W-:Y:S01]  /*2320*/  @!P5 STG.E.U8 desc[UR36][R4.64], R15 ;  /* 0x0000000f0400d986 */ /* 0x0003e2000c101124 */
[----:B------:R-:W-:Y:S08]  /*2330*/  @P2 BRA `(.L_x_38) ;  /* 0x00000000000c2947 */ /* 0x000ff00003800000 */
[----:B------:R-:W2:Y:S02]  /*2340*/  LDG.E.U8 R98, desc[UR36][R2.64+0x1] ;  /* 0x0000012402627981 */ /* 0x000ea4000c1e1100 */
[----:B--2---:R-:W-:-:S05]  /*2350*/  PRMT R12, R98, 0x8880, RZ ;  /* 0x00008880620c7816 */ /* 0x004fca00000000ff */
[----:B------:R-:W-:-:S07]  /*2360*/  IMAD R13, R12, R89, RZ ;  /* 0x000000590c0d7224 */ /* 0x000fce00078e02ff */
.L_x_38:
[----:B------:R-:W-:Y:S05]  /*2370*/  BSYNC B1 ;  /* 0x0000000000017941 */ /* 0x000fea0003800000 */
.L_x_37:
[C---:B------:R-:W-:Y:S01]  /*2380*/  ISETP.LT.OR P5, PT, R0.reuse, 0x1, !P0 ;  /* 0x000000010000780c */ /* 0x040fe200047a1670 */
[----:B------:R-:W-:Y:S01]  /*2390*/  @!P2 IMAD R25, R25, R88, R13 ;  /* 0x000000581919a224 */ /* 0x000fe200078e020d */
[----:B------:R-:W-:Y:S01]  /*23a0*/  BSSY B1, `(.L_x_39) ;  /* 0x000000a000017945 */ /* 0x000fe20003800000 */
[----:B------:R-:W-:Y:S02]  /*23b0*/  IADD3.X R9, R11, R101, R14, P3, P4 ;  /* 0x000000650b097210 */ /* 0x000fe40001fe840e */
[C---:B------:R-:W-:Y:S01]  /*23c0*/  ISETP.LT.OR P3, PT, R0.reuse, 0x2, !P0 ;  /* 0x000000020000780c */ /* 0x040fe20004761670 */
[----:B------:R2:W-:Y:S01]  /*23d0*/  @!P2 STG.E.U8 desc[UR36][R4.64+0x1], R25 ;  /* 0x000001190400a986 */ /* 0x0005e2000c101124 */
[C---:B------:R-:W-:Y:S02]  /*23e0*/  ISETP.LT.OR P4, PT, R0.reuse, 0x9, !P1 ;  /* 0x000000090000780c */ /* 0x040fe40004f81670 */
[----:B------:R-:W-:-:S04]  /*23f0*/  ISETP.LT.OR P2, PT, R0, 0xa, !P1 ;  /* 0x0000000a0000780c */ /* 0x000fc80004f41670 */
[----:B------:R-:W-:Y:S09]  /*2400*/  @P5 BRA `(.L_x_40) ;  /* 0x00000000000c5947 */ /* 0x000ff20003800000 */
[----:B------:R-:W3:Y:S02]  /*2410*/  LDG.E.U8 R98, desc[UR36][R8.64] ;  /* 0x0000002408627981 */ /* 0x000ee4000c1e1100 */
[----:B---3--:R-:W-:-:S05]  /*2420*/  PRMT R10, R98, 0x8880, RZ ;  /* 0x00008880620a7816 */ /* 0x008fca00000000ff */
[----:B------:R-:W-:-:S07]  /*2430*/  IMAD R13, R10, R89, RZ ;  /* 0x000000590a0d7224 */ /* 0x000fce00078e02ff */
.L_x_40:
[----:B------:R-:W-:Y:S05]  /*2440*/  BSYNC B1 ;  /* 0x0000000000017941 */ /* 0x000fea0003800000 */
.L_x_39:
[----:B------:R-:W-:Y:S01]  /*2450*/  @!P5 IMAD R11, R26, R88, R13 ;  /* 0x000000581a0bd224 */ /* 0x000fe200078e020d */
[----:B------:R-:W-:Y:S04]  /*2460*/  BSSY B1, `(.L_x_41) ;  /* 0x0000006000017945 */ /* 0x000fe80003800000 */
[----:B------:R3:W-:Y:S01]  /*2470*/  @!P5 STG.E.U8 desc[UR36][R6.64], R11 ;  /* 0x0000000b0600d986 */ /* 0x0007e2000c101124 */
[----:B------:R-:W-:Y:S05]  /*2480*/  @P3 BRA `(.L_x_42) ;  /* 0x00000000000c3947 */ /* 0x000fea0003800000 */
[----:B------:R-:W4:Y:S02]  /*2490*/  LDG.E.U8 R98, desc[UR36][R8.64+0x1] ;  /* 0x0000012408627981 */ /* 0x000f24000c1e1100 */
[----:B----4-:R-:W-:-:S05]  /*24a0*/  PRMT R10, R98, 0x8880, RZ ;  /* 0x00008880620a7816 */ /* 0x010fca00000000ff */
[----:B------:R-:W-:-:S07]  /*24b0*/  IMAD R13, R10, R89, RZ ;  /* 0x000000590a0d7224 */ /* 0x000fce00078e02ff */
.L_x_42:
[----:B------:R-:W-:Y:S05]  /*24c0*/  BSYNC B1 ;  /* 0x0000000000017941 */ /* 0x000fea0003800000 */
.L_x_41:
[----:B------:R-:W-:Y:S01]  /*24d0*/  @!P3 IMAD R27, R27, R88, R13 ;  /* 0x000000581b1bb224 */ /* 0x000fe200078e020d */
[----:B------:R-:W-:Y:S04]  /*24e0*/  BSSY B1, `(.L_x_43) ;  /* 0x0000006000017945 */ /* 0x000fe80003800000 */
[----:B------:R4:W-:Y:S01]  /*24f0*/  @!P3 STG.E.U8 desc[UR36][R6.64+0x1], R27 ;  /* 0x0000011b0600b986 */ /* 0x0009e2000c101124 */
[----:B------:R-:W-:Y:S05]  /*2500*/  @P4 BRA `(.L_x_44) ;  /* 0x00000000000c4947 */ /* 0x000fea0003800000 */
[----:B------:R-:W5:Y:S02]  /*2510*/  LDG.E.U8 R98, desc[UR36][R2.64+0x8] ;  /* 0x0000082402627981 */ /* 0x000f64000c1e1100 */
[----:B-----5:R-:W-:-:S05]  /*2520*/  PRMT R10, R98, 0x8880, RZ ;  /* 0x00008880620a7816 */ /* 0x020fca00000000ff */
[----:B------:R-:W-:-:S07]  /*2530*/  IMAD R13, R10, R89, RZ ;  /* 0x000000590a0d7224 */ /* 0x000fce00078e02ff */
.L_x_44:
[----:B------:R-:W-:Y:S05]  /*2540*/  BSYNC B1 ;  /* 0x0000000000017941 */ /* 0x000fea0003800000 */
.L_x_43:
[----:B---3--:R-:W-:Y:S01]  /*2550*/  @!P4 IMAD R11, R28, R88, R13 ;  /* 0x000000581c0bc224 */ /* 0x008fe200078e020d */
[----:B------:R-:W-:Y:S04]  /*2560*/  BSSY B1, `(.L_x_45) ;  /* 0x0000006000017945 */ /* 0x000fe80003800000 */
[----:B------:R3:W-:Y:S01]  /*2570*/  @!P4 STG.E.U8 desc[UR36][R4.64+0x8], R11 ;  /* 0x0000080b0400c986 */ /* 0x0007e2000c101124 */
[----:B------:R-:W-:Y:S05]  /*2580*/  @P2 BRA `(.L_x_46) ;  /* 0x00000000000c2947 */ /* 0x000fea0003800000 */
[----:B------:R-:W5:Y:S02]  /*2590*/  LDG.E.U8 R98, desc[UR36][R2.64+0x9] ;  /* 0x0000092402627981 */ /* 0x000f64000c1e1100 */
[----:B-----5:R-:W-:-:S05]  /*25a0*/  PRMT R10, R98, 0x8880, RZ ;  /* 0x00008880620a7816 */ /* 0x020fca00000000ff */
[----:B------:R-:W-:-:S07]  /*25b0*/  IMAD R13, R10, R89, RZ ;  /* 0x000000590a0d7224 */ /* 0x000fce00078e02ff */
.L_x_46:
[----:B------:R-:W-:Y:S05]  /*25c0*/  BSYNC B1 ;  /* 0x0000000000017941 */ /* 0x000fea0003800000 */
.L_x_45:
[C---:B------:R-:W-:Y:S01]  /*25d0*/  ISETP.LT.OR P4, PT, R0.reuse, 0x9, !P0 ;  /* 0x000000090000780c */ /* 0x040fe20004781670 */
[----:B------:R-:W-:Y:S01]  /*25e0*/  @!P2 IMAD R29, R29, R88, R13 ;  /* 0x000000581d1da224 */ /* 0x000fe200078e020d */
[----:B------:R-:W-:Y:S01]  /*25f0*/  BSSY B1, `(.L_x_47) ;  /* 0x0000009000017945 */ /* 0x000fe20003800000 */
[C---:B------:R-:W-:Y:S02]  /*2600*/  ISETP.LT.OR P3, PT, R0.reuse, 0xa, !P0 ;  /* 0x0000000a0000780c */ /* 0x040fe40004761670 */
[C---:B------:R-:W-:Y:S01]  /*2610*/  ISETP.LT.OR P5, PT, R0.reuse, 0x11, !P1 ;  /* 0x000000110000780c */ /* 0x040fe20004fa1670 */
[----:B------:R0:W-:Y:S01]  /*2620*/  @!P2 STG.E.U8 desc[UR36][R4.64+0x9], R29 ;  /* 0x0000091d0400a986 */ /* 0x0001e2000c101124 */
[----:B------:R-:W-:-:S06]  /*2630*/  ISETP.LT.OR P2, PT, R0, 0x12, !P1 ;  /* 0x000000120000780c */ /* 0x000fcc0004f41670 */
[----:B------:R-:W-:Y:S07]  /*2640*/  @P4 BRA `(.L_x_48) ;  /* 0x00000000000c4947 */ /* 0x000fee0003800000 */
[----:B------:R-:W5:Y:S02]  /*2650*/  LDG.E.U8 R98, desc[UR36][R8.64+0x8] ;  /* 0x0000082408627981 */ /* 0x000f64000c1e1100 */
[----:B-----5:R-:W-:-:S05]  /*2660*/  PRMT R10, R98, 0x8880, RZ ;  /* 0x00008880620a7816 */ /* 0x020fca00000000ff */
[----:B------:R-:W-:-:S07]  /*2670*/  IMAD R13, R10, R89, RZ ;  /* 0x000000590a0d7224 */ /* 0x000fce00078e02ff */
.L_x_48:
[----:B------:R-:W-:Y:S05]  /*2680*/  BSYNC B1 ;  /* 0x0000000000017941 */ /* 0x000fea0003800000 */
.L_x_47:
[----:B---3--:R-:W-:Y:S01]  /*2690*/  @!P4 IMAD R11, R30, R88, R13 ;  /* 0x000000581e0bc224 */ /* 0x008fe200078e020d */
[----:B------:R-:W-:Y:S04]  /*26a0*/  BSSY B1, `(.L_x_49) ;  /* 0x0000006000017945 */ /* 0x000fe80003800000 */
[----:B------:R3:W-:Y:S01]  /*26b0*/  @!P4 STG.E.U8 desc[UR36][R6.64+0x8], R11 ;  /* 0x0000080b0600c986 */ /* 0x0007e2000c101124 */
[----:B------:R-:W-:Y:S05]  /*26c0*/  @P3 BRA `(.L_x_50) ;  /* 0x00000000000c3947 */ /* 0x000fea0003800000 */
[----:B------:R-:W5:Y:S02]  /*26d0*/  LDG.E.U8 R98, desc[UR36][R8.64+0x9] ;  /* 0x0000092408627981 */ /* 0x000f64000c1e1100 */
[----:B-----5:R-:W-:-:S05]  /*26e0*/  PRMT R10, R98, 0x8880, RZ ;  /* 0x00008880620a7816 */ /* 0x020fca00000000ff */
[----:B------:R-:W-:-:S07]  /*26f0*/  IMAD R13, R10, R89, RZ ;  /* 0x000000590a0d7224 */ /* 0x000fce00078e02ff */
.L_x_50:
[----:B------:R-:W-:Y:S05]  /*2700*/  BSYNC B1 ;  /* 0x0000000000017941 */ /* 0x000fea0003800000 */
.L_x_49:
[----:B------:R-:W-:Y:S01]  /*2710*/  @!P3 IMAD R31, R31, R88, R13 ;  /* 0x000000581f1fb224 */ /* 0x000fe200078e020d */
[----:B------:R-:W-:Y:S04]  /*2720*/  BSSY B1, `(.L_x_51) ;  /* 0x0000006000017945 */ /* 0x000fe80003800000 */
[----:B------:R0:W-:Y:S01]  /*2730*/  @!P3 STG.E.U8 desc[UR36][R6.64+0x9], R31 ;  /* 0x0000091f0600b986 */ /* 0x0001e2000c101124 */
[----:B------:R-:W-:Y:S05]  /*2740*/  @P5 BRA `(.L_x_52) ;  /* 0x00000000000c5947 */ /* 0x000fea0003800000 */
[----:B------:R-:W5:Y:S02]  /*2750*/  LDG.E.U8 R98, desc[UR36][R2.64+0x10] ;  /* 0x0000102402627981 */ /* 0x000f64000c1e1100 */
[----:B-----5:R-:W-:-:S05]  /*2760*/  PRMT R10, R98, 0x8880, RZ ;  /* 0x00008880620a7816 */ /* 0x020fca00000000ff */
[----:B------:R-:W-:-:S07]  /*2770*/  IMAD R13, R10, R89, RZ ;  /* 0x000000590a0d7224 */ /* 0x000fce00078e02ff */
.L_x_52:
[----:B------:R-:W-:Y:S05]  /*2780*/  BSYNC B1 ;  /* 0x0000000000017941 */ /* 0x000fea0003800000 */
.L_x_51:
[----:B---3--:R-:W-:Y:S01]  /*2790*/  @!P5 IMAD R11, R32, R88, R13 ;  /* 0x00000058200bd224 */ /* 0x008fe200078e020d */
[----:B------:R-:W-:Y:S04]  /*27a0*/  BSSY B1, `(.L_x_53) ;  /* 0x0000006000017945 */ /* 0x000fe80003800000 */
[----:B------:R3:W-:Y:S01]  /*27b0*/  @!P5 STG.E.U8 desc[UR36][R4.64+0x10], R11 ;  /* 0x0000100b0400d986 */ /* 0x0007e2000c101124 */
[----:B------:R-:W-:Y:S05]  /*27c0*/  @P2 BRA `(.L_x_54) ;  /* 0x00000000000c2947 */ /* 0x000fea0003800000 */
[----:B------:R-:W5:Y:S02]  /*27d0*/  LDG.E.U8 R98, desc[UR36][R2.64+0x11] ;  /* 0x0000112402627981 */ /* 0x000f64000c1e1100 */
[----:B-----5:R-:W-:-:S05]  /*27e0*/  PRMT R10, R98, 0x8880, RZ ;  /* 0x00008880620a7816 */ /* 0x020fca00000000ff */
[----:B------:R-:W-:-:S07]  /*27f0*/  IMAD R13, R10, R89, RZ ;  /* 0x000000590a0d7224 */ /* 0x000fce00078e02ff */
.L_x_54:
[----:B------:R-:W-:Y:S05]  /*2800*/  BSYNC B1 ;  /* 0x0000000000017941 */ /* 0x000fea0003800000 */
.L_x_53:
        /* <DEDUP_REMOVED lines=11> */
.L_x_56:
[----:B------:R-:W-:Y:S05]  /*28c0*/  BSYNC B1 ;  /* 0x0000000000017941 */ /* 0x000fea0003800000 */
.L_x_55:
[----:B---3--:R-:W-:Y:S01]  /*28d0*/  @!P4 IMAD R11, R34, R88, R13 ;  /* 0x00000058220bc224 */ /* 0x008fe200078e020d */
[----:B------:R-:W-:Y:S04]  /*28e0*/  BSSY B1, `(.L_x_57) ;  /* 0x0000006000017945 */ /* 0x000fe80003800000 */
[----:B------:R3:W-:Y:S01]  /*28f0*/  @!P4 STG.E.U8 desc[UR36][R6.64+0x10], R11 ;  /* 0x0000100b0600c986 */ /* 0x0007e2000c101124 */
[----:B------:R-:W-:Y:S05]  /*2900*/  @P3 BRA `(.L_x_58) ;  /* 0x00000000000c3947 */ /* 0x000fea0003800000 */
[----:B------:R-:W5:Y:S02]  /*2910*/  LDG.E.U8 R98, desc[UR36][R8.64+0x11] ;  /* 0x0000112408627981 */ /* 0x000f64000c1e1100 */
[----:B-----5:R-:W-:-:S05]  /*2920*/  PRMT R10, R98, 0x8880, RZ ;  /* 0x00008880620a7816 */ /* 0x020fca00000000ff */
[----:B------:R-:W-:-:S07]  /*2930*/  IMAD R13, R10, R89, RZ ;  /* 0x000000590a0d7224 */ /* 0x000fce00078e02ff */
.L_x_58:
[----:B------:R-:W-:Y:S05]  /*2940*/  BSYNC B1 ;  /* 0x0000000000017941 */ /* 0x000fea0003800000 */
.L_x_57:
[----:B------:R-:W-:Y:S01]  /*2950*/  @!P3 IMAD R35, R35, R88, R13 ;  /* 0x000000582323b224 */ /* 0x000fe200078e020d */
[----:B------:R-:W-:Y:S04]  /*2960*/  BSSY B1, `(.L_x_59) ;  /* 0x0000006000017945 */ /* 0x000fe80003800000 */
[----:B------:R0:W-:Y:S01]  /*2970*/  @!P3 STG.E.U8 desc[UR36][R6.64+0x11], R35 ;  /* 0x000011230600b986 */ /* 0x0001e2000c101124 */
[----:B------:R-:W-:Y:S05]  /*2980*/  @P5 BRA `(.L_x_60) ;  /* 0x00000000000c5947 */ /* 0x000fea0003800000 */
[----:B------:R-:W5:Y:S02]  /*2990*/  LDG.E.U8 R98, desc[UR36][R2.64+0x18] ;  /* 0x0000182402627981 */ /* 0x000f64000c1e1100 */
[----:B-----5:R-:W-:-:S05]  /*29a0*/  PRMT R10, R98, 0x8880, RZ ;  /* 0x00008880620a7816 */ /* 0x020fca00000000ff */
[----:B------:R-:W-:-:S07]  /*29b0*/  IMAD R13, R10, R89, RZ ;  /* 0x000000590a0d7224 */ /* 0x000fce00078e02ff */
.L_x_60:
[----:B------:R-:W-:Y:S05]  /*29c0*/  BSYNC B1 ;  /* 0x0000000000017941 */ /* 0x000fea0003800000 */
.L_x_59:
[----:B---3--:R-:W-:Y:S01]  /*29d0*/  @!P5 IMAD R11, R36, R88, R13 ;  /* 0x00000058240bd224 */ /* 0x008fe200078e020d */
[----:B------:R-:W-:Y:S04]  /*29e0*/  BSSY B1, `(.L_x_61) ;  /* 0x0000006000017945 */ /* 0x000fe80003800000 */
[----:B------:R3:W-:Y:S01]  /*29f0*/  @!P5 STG.E.U8 desc[UR36][R4.64+0x18], R11 ;  /* 0x0000180b0400d986 */ /* 0x0007e2000c101124 */
[----:B------:R-:W-:Y:S05]  /*2a00*/  @P2 BRA `(.L_x_62) ;  /* 0x00000000000c2947 */ /* 0x000fea0003800000 */
[----:B------:R-:W5:Y:S02]  /*2a10*/  LDG.E.U8 R98, desc[UR36][R2.64+0x19] ;  /* 0x0000192402627981 */ /* 0x000f64000c1e1100 */
[----:B-----5:R-:W-:-:S05]  /*2a20*/  PRMT R10, R98, 0x8880, RZ ;  /* 0x00008880620a7816 */ /* 0x020fca00000000ff */
[----:B------:R-:W-:-:S07]  /*2a30*/  IMAD R13, R10, R89, RZ ;  /* 0x000000590a0d7224 */ /* 0x000fce00078e02ff */
.L_x_62:
[----:B------:R-:W-:Y:S05]  /*2a40*/  BSYNC B1 ;  /* 0x0000000000017941 */ /* 0x000fea0003800000 */
.L_x_61:
        /* <DEDUP_REMOVED lines=11> */
.L_x_64:
[----:B------:R-:W-:Y:S05]  /*2b00*/  BSYNC B1 ;  /* 0x0000000000017941 */ /* 0x000fea0003800000 */
.L_x_63:
[----:B---3--:R-:W-:Y:S01]  /*2b10*/  @!P4 IMAD R11, R38, R88, R13 ;  /* 0x00000058260bc224 */ /* 0x008fe200078e020d */
[----:B------:R-:W-:Y:S04]  /*2b20*/  BSSY B1, `(.L_x_65) ;  /* 0x0000006000017945 */ /* 0x000fe80003800000 */
[----:B------:R3:W-:Y:S01]  /*2b30*/  @!P4 STG.E.U8 desc[UR36][R6.64+0x18], R11 ;  /* 0x0000180b0600c986 */ /* 0x0007e2000c101124 */
[----:B------:R-:W-:Y:S05]  /*2b40*/  @P3 BRA `(.L_x_66) ;  /* 0x00000000000c3947 */ /* 0x000fea0003800000 */
[----:B------:R-:W5:Y:S02]  /*2b50*/  LDG.E.U8 R98, desc[UR36][R8.64+0x19] ;  /* 0x0000192408627981 */ /* 0x000f64000c1e1100 */
[----:B-----5:R-:W-:-:S05]  /*2b60*/  PRMT R10, R98, 0x8880, RZ ;  /* 0x00008880620a7816 */ /* 0x020fca00000000ff */
[----:B------:R-:W-:-:S07]  /*2b70*/  IMAD R13, R10, R89, RZ ;  /* 0x000000590a0d7224 */ /* 0x000fce00078e02ff */
.L_x_66:
[----:B------:R-:W-:Y:S05]  /*2b80*/  BSYNC B1 ;  /* 0x0000000000017941 */ /* 0x000fea0003800000 */
.L_x_65:
[----:B------:R-:W-:Y:S01]  /*2b90*/  @!P3 IMAD R39, R39, R88, R13 ;  /* 0x000000582727b224 */ /* 0x000fe200078e020d */
[----:B------:R-:W-:Y:S04]  /*2ba0*/  BSSY B1, `(.L_x_67) ;  /* 0x0000006000017945 */ /* 0x000fe80003800000 */
[----:B------:R0:W-:Y:S01]  /*2bb0*/  @!P3 STG.E.U8 desc[UR36][R6.64+0x19], R39 ;  /* 0x000019270600b986 */ /* 0x0001e2000c101124 */
[----:B------:R-:W-:Y:S05]  /*2bc0*/  @P5 BRA `(.L_x_68) ;  /* 0x00000000000c5947 */ /* 0x000fea0003800000 */
[----:B------:R-:W5:Y:S02]  /*2bd0*/  LDG.E.U8 R98, desc[UR36][R2.64+0x20] ;  /* 0x0000202402627981 */ /* 0x000f64000c1e1100 */
[----:B-----5:R-:W-:-:S05]  /*2be0*/  PRMT R10, R98, 0x8880, RZ ;  /* 0x00008880620a7816 */ /* 0x020fca00000000ff */
[----:B------:R-:W-:-:S07]  /*2bf0*/  IMAD R13, R10, R89, RZ ;  /* 0x000000590a0d7224 */ /* 0x000fce00078e02ff */
.L_x_68:
[----:B------:R-:W-:Y:S05]  /*2c00*/  BSYNC B1 ;  /* 0x0000000000017941 */ /* 0x000fea0003800000 */
.L_x_67:
[----:B---3--:R-:W-:Y:S01]  /*2c10*/  @!P5 IMAD R11, R40, R88, R13 ;  /* 0x00000058280bd224 */ /* 0x008fe200078e020d */
[----:B------:R-:W-:Y:S04]  /*2c20*/  BSSY B1, `(.L_x_69) ;  /* 0x0000006000017945 */ /* 0x000fe80003800000 */
[----:B------:R3:W-:Y:S01]  /*2c30*/  @!P5 STG.E.U8 desc[UR36][R4.64+0x20], R11 ;  /* 0x0000200b0400d986 */ /* 0x0007e2000c101124 */
[----:B------:R-:W-:Y:S05]  /*2c40*/  @P2 BRA `(.L_x_70) ;  /* 0x00000000000c2947 */ /* 0x000fea0003800000 */
[----:B------:R-:W5:Y:S02]  /*2c50*/  LDG.E.U8 R98, desc[UR36][R2.64+0x21] ;  /* 0x0000212402627981 */ /* 0x000f64000c1e1100 */
[----:B-----5:R-:W-:-:S05]  /*2c60*/  PRMT R10, R98, 0x8880, RZ ;  /* 0x00008880620a7816 */ /* 0x020fca00000000ff */
[----:B------:R-:W-:-:S07]  /*2c70*/  IMAD R13, R10, R89, RZ ;  /* 0x000000590a0d7224 */ /* 0x000fce00078e02ff */
.L_x_70:
[----:B------:R-:W-:Y:S05]  /*2c80*/  BSYNC B1 ;  /* 0x0000000000017941 */ /* 0x000fea0003800000 */
.L_x_69:
        /* <DEDUP_REMOVED lines=11> */
.L_x_72:
[----:B------:R-:W-:Y:S05]  /*2d40*/  BSYNC B1 ;  /* 0x0000000000017941 */ /* 0x000fea0003800000 */
.L_x_71:
[----:B---3--:R-:W-:Y:S01]  /*2d50*/  @!P4 IMAD R11, R42, R88, R13 ;  /* 0x000000582a0bc224 */ /* 0x008fe200078e020d */
[----:B------:R-:W-:Y:S04]  /*2d60*/  BSSY B1, `(.L_x_73) ;  /* 0x0000006000017945 */ /* 0x000fe80003800000 */
[----:B------:R3:W-:Y:S01]  /*2d70*/  @!P4 STG.E.U8 desc[UR36][R6.64+0x20], R11 ;  /* 0x0000200b0600c986 */ /* 0x0007e2000c101124 */
[----:B------:R-:W-:Y:S05]  /*2d80*/  @P3 BRA `(.L_x_74) ;  /* 0x00000000000c3947 */ /* 0x000fea0003800000 */
[----:B------:R-:W5:Y:S02]  /*2d90*/  LDG.E.U8 R98, desc[UR36][R8.64+0x21] ;  /* 0x0000212408627981 */ /* 0x000f64000c1e1100 */
[----:B-----5:R-:W-:-:S05]  /*2da0*/  PRMT R10, R98, 0x8880, RZ ;  /* 0x00008880620a7816 */ /* 0x020fca00000000ff */
[----:B------:R-:W-:-:S07]  /*2db0*/  IMAD R13, R10, R89, RZ ;  /* 0x000000590a0d7224 */ /* 0x000fce00078e02ff */
.L_x_74:
[----:B------:R-:W-:Y:S05]  /*2dc0*/  BSYNC B1 ;  /* 0x0000000000017941 */ /* 0x000fea0003800000 */
.L_x_73:
[----:B------:R-:W-:Y:S01]  /*2dd0*/  @!P3 IMAD R43, R43, R88, R13 ;  /* 0x000000582b2bb224 */ /* 0x000fe200078e020d */
[----:B------:R-:W-:Y:S04]  /*2de0*/  BSSY B1, `(.L_x_75) ;  /* 0x0000006000017945 */ /* 0x000fe80003800000 */
[----:B------:R0:W-:Y:S01]  /*2df0*/  @!P3 STG.E.U8 desc[UR36][R6.64+0x21], R43 ;  /* 0x0000212b0600b986 */ /* 0x0001e2000c101124 */
[----:B------:R-:W-:Y:S05]  /*2e00*/  @P5 BRA `(.L_x_76) ;  /* 0x00000000000c5947 */ /* 0x000fea0003800000 */
[----:B------:R-:W5:Y:S02]  /*2e10*/  LDG.E.U8 R98, desc[UR36][R2.64+0x28] ;  /* 0x0000282402627981 */ /* 0x000f64000c1e1100 */
[----:B-----5:R-:W-:-:S05]  /*2e20*/  PRMT R10, R98, 0x8880, RZ ;  /* 0x00008880620a7816 */ /* 0x020fca00000000ff */
[----:B------:R-:W-:-:S07]  /*2e30*/  IMAD R13, R10, R89, RZ ;  /* 0x000000590a0d7224 */ /* 0x000fce00078e02ff */
.L_x_76:
[----:B------:R-:W-:Y:S05]  /*2e40*/  BSYNC B1 ;  /* 0x0000000000017941 */ /* 0x000fea0003800000 */
.L_x_75:
[----:B---3--:R-:W-:Y:S01]  /*2e50*/  @!P5 IMAD R11, R44, R88, R13 ;  /* 0x000000582c0bd224 */ /* 0x008fe200078e020d */
[----:B------:R-:W-:Y:S04]  /*2e60*/  BSSY B1, `(.L_x_77) ;  /* 0x0000006000017945 */ /* 0x000fe80003800000 */
[----:B------:R3:W-:Y:S01]  /*2e70*/  @!P5 STG.E.U8 desc[UR36][R4.64+0x28], R11 ;  /* 0x0000280b0400d986 */ /* 0x0007e2000c101124 */
[----:B------:R-:W-:Y:S05]  /*2e80*/  @P2 BRA `(.L_x_78) ;  /* 0x00000000000c2947 */ /* 0x000fea0003800000 */
[----:B------:R-:W5:Y:S02]  /*2e90*/  LDG.E.U8 R98, desc[UR36][R2.64+0x29] ;  /* 0x0000292402627981 */ /* 0x000f64000c1e1100 */
[----:B-----5:R-:W-:-:S05]  /*2ea0*/  PRMT R10, R98, 0x8880, RZ ;  /* 0x00008880620a7816 */ /* 0x020fca00000000ff */
[----:B------:R-:W-:-:S07]  /*2eb0*/  IMAD R13, R10, R89, RZ ;  /* 0x000000590a0d7224 */ /* 0x000fce00078e02ff */
.L_x_78:
[----:B------:R-:W-:Y:S05]  /*2ec0*/  BSYNC B1 ;  /* 0x0000000000017941 */ /* 0x000fea0003800000 */
.L_x_77:
        /* <DEDUP_REMOVED lines=11> */
.L_x_80:
[----:B------:R-:W-:Y:S05]  /*2f80*/  BSYNC B1 ;  /* 0x0000000000017941 */ /* 0x000fea0003800000 */
.L_x_79:
[----:B---3--:R-:W-:Y:S01]  /*2f90*/  @!P4 IMAD R11, R46, R88, R13 ;  /* 0x000000582e0bc224 */ /* 0x008fe200078e020d */
[----:B------:R-:W-:Y:S04]  /*2fa0*/  BSSY B1, `(.L_x_81) ;  /* 0x0000006000017945 */ /* 0x000fe80003800000 */
[----:B------:R3:W-:Y:S01]  /*2fb0*/  @!P4 STG.E.U8 desc[UR36][R6.64+0x28], R11 ;  /* 0x0000280b0600c986 */ /* 0x0007e2000c101124 */
[----:B------:R-:W-:Y:S05]  /*2fc0*/  @P3 BRA `(.L_x_82) ;  /* 0x00000000000c3947 */ /* 0x000fea0003800000 */
[----:B------:R-:W5:Y:S02]  /*2fd0*/  LDG.E.U8 R98, desc[UR36][R8.64+0x29] ;  /* 0x0000292408627981 */ /* 0x000f64000c1e1100 */
[----:B-----5:R-:W-:-:S05]  /*2fe0*/  PRMT R10, R98, 0x8880, RZ ;  /* 0x00008880620a7816 */ /* 0x020fca00000000ff */
[----:B------:R-:W-:-:S07]  /*2ff0*/  IMAD R13, R10, R89, RZ ;  /* 0x000000590a0d7224 */ /* 0x000fce00078e02ff */
.L_x_82:
[----:B------:R-:W-:Y:S05]  /*3000*/  BSYNC B1 ;  /* 0x0000000000017941 */ /* 0x000fea0003800000 */
.L_x_81:
[----:B------:R-:W-:Y:S01]  /*3010*/  @!P3 IMAD R47, R47, R88, R13 ;  /* 0x000000582f2fb224 */ /* 0x000fe200078e020d */
[----:B------:R-:W-:Y:S04]  /*3020*/  BSSY B1, `(.L_x_83) ;  /* 0x0000006000017945 */ /* 0x000fe80003800000 */
[----:B------:R0:W-:Y:S01]  /*3030*/  @!P3 STG.E.U8 desc[UR36][R6.64+0x29], R47 ;  /* 0x0000292f0600b986 */ /* 0x0001e2000c101124 */
[----:B------:R-:W-:Y:S05]  /*3040*/  @P5 BRA `(.L_x_84) ;  /* 0x00000000000c5947 */ /* 0x000fea0003800000 */
[----:B------:R-:W5:Y:S02]  /*3050*/  LDG.E.U8 R98, desc[UR36][R2.64+0x30] ;  /* 0x0000302402627981 */ /* 0x000f64000c1e1100 */
[----:B-----5:R-:W-:-:S05]  /*3060*/  PRMT R10, R98, 0x8880, RZ ;  /* 0x00008880620a7816 */ /* 0x020fca00000000ff */
[----:B------:R-:W-:-:S07]  /*3070*/  IMAD R13, R10, R89, RZ ;  /* 0x000000590a0d7224 */ /* 0x000fce00078e02ff */
.L_x_84:
[----:B------:R-:W-:Y:S05]  /*3080*/  BSYNC B1 ;  /* 0x0000000000017941 */ /* 0x000fea0003800000 */
.L_x_83:
[----:B---3--:R-:W-:Y:S01]  /*3090*/  @!P5 IMAD R11, R48, R88, R13 ;  /* 0x00000058300bd224 */ /* 0x008fe200078e020d */
[----:B------:R-:W-:Y:S04]  /*30a0*/  BSSY B1, `(.L_x_85) ;  /* 0x0000006000017945 */ /* 0x000fe80003800000 */
[----:B------:R3:W-:Y:S01]  /*30b0*/  @!P5 STG.E.U8 desc[UR36][R4.64+0x30], R11 ;  /* 0x0000300b0400d986 */ /* 0x0007e2000c101124 */
[----:B------:R-:W-:Y:S05]  /*30c0*/  @P2 BRA `(.L_x_86) ;  /* 0x00000000000c2947 */ /* 0x000fea0003800000 */
[----:B------:R-:W5:Y:S02]  /*30d0*/  LDG.E.U8 R98, desc[UR36][R2.64+0x31] ;  /* 0x0000312402627981 */ /* 0x000f64000c1e1100 */
[----:B-----5:R-:W-:-:S05]  /*30e0*/  PRMT R10, R98, 0x8880, RZ ;  /* 0x00008880620a7816 */ /* 0x020fca00000000ff */
[----:B------:R-:W-:-:S07]  /*30f0*/  IMAD R13, R10, R89, RZ ;  /* 0x000000590a0d7224 */ /* 0x000fce00078e02ff */
.L_x_86:
[----:B------:R-:W-:Y:S05]  /*3100*/  BSYNC B1 ;  /* 0x0000000000017941 */ /* 0x000fea0003800000 */
.L_x_85:
        /* <DEDUP_REMOVED lines=11> */
.L_x_88:
[----:B------:R-:W-:Y:S05]  /*31c0*/  BSYNC B1 ;  /* 0x0000000000017941 */ /* 0x000fea0003800000 */
.L_x_87:
[----:B---3--:R-:W-:Y:S01]  /*31d0*/  @!P4 IMAD R11, R50, R88, R13 ;  /* 0x00000058320bc224 */ /* 0x008fe200078e020d */
[----:B------:R-:W-:Y:S04]  /*31e0*/  BSSY B1, `(.L_x_89) ;  /* 0x0000006000017945 */ /* 0x000fe80003800000 */
[----:B------:R3:W-:Y:S01]  /*31f0*/  @!P4 STG.E.U8 desc[UR36][R6.64+0x30], R11 ;  /* 0x0000300b0600c986 */ /* 0x0007e2000c101124 */
[----:B------:R-:W-:Y:S05]  /*3200*/  @P3 BRA `(.L_x_90) ;  /* 0x00000000000c3947 */ /* 0x000fea0003800000 */
[----:B------:R-:W5:Y:S02]  /*3210*/  LDG.E.U8 R98, desc[UR36][R8.64+0x31] ;  /* 0x0000312408627981 */ /* 0x000f64000c1e1100 */
[----:B-----5:R-:W-:-:S05]  /*3220*/  PRMT R10, R98, 0x8880, RZ ;  /* 0x00008880620a7816 */ /* 0x020fca00000000ff */
[----:B------:R-:W-:-:S07]  /*3230*/  IMAD R13, R10, R89, RZ ;  /* 0x000000590a0d7224 */ /* 0x000fce00078e02ff */
.L_x_90:
[----:B------:R-:W-:Y:S05]  /*3240*/  BSYNC B1 ;  /* 0x0000000000017941 */ /* 0x000fea0003800000 */
.L_x_89:
[----:B------:R-:W-:Y:S01]  /*3250*/  @!P3 IMAD R51, R51, R88, R13 ;  /* 0x000000583333b224 */ /* 0x000fe200078e020d */
[----:B------:R-:W-:Y:S04]  /*3260*/  BSSY B1, `(.L_x_91) ;  /* 0x0000006000017945 */ /* 0x000fe80003800000 */
[----:B------:R0:W-:Y:S01]  /*3270*/  @!P3 STG.E.U8 desc[UR36][R6.64+0x31], R51 ;  /* 0x000031330600b986 */ /* 0x0001e2000c101124 */
[----:B------:R-:W-:Y:S05]  /*3280*/  @P5 BRA `(.L_x_92) ;  /* 0x00000000000c5947 */ /* 0x000fea0003800000 */
[----:B------:R-:W5:Y:S02]  /*3290*/  LDG.E.U8 R98, desc[UR36][R2.64+0x38] ;  /* 0x0000382402627981 */ /* 0x000f64000c1e1100 */
[----:B-----5:R-:W-:-:S05]  /*32a0*/  PRMT R10, R98, 0x8880, RZ ;  /* 0x00008880620a7816 */ /* 0x020fca00000000ff */
[----:B------:R-:W-:-:S07]  /*32b0*/  IMAD R13, R10, R89, RZ ;  /* 0x000000590a0d7224 */ /* 0x000fce00078e02ff */
.L_x_92:
[----:B------:R-:W-:Y:S05]  /*32c0*/  BSYNC B1 ;  /* 0x0000000000017941 */ /* 0x000fea0003800000 */
.L_x_91:
[----:B---3--:R-:W-:Y:S01]  /*32d0*/  @!P5 IMAD R11, R52, R88, R13 ;  /* 0x00000058340bd224 */ /* 0x008fe200078e020d */
[----:B------:R-:W-:Y:S04]  /*32e0*/  BSSY B1, `(.L_x_93) ;  /* 0x0000006000017945 */ /* 0x000fe80003800000 */
[----:B------:R3:W-:Y:S01]  /*32f0*/  @!P5 STG.E.U8 desc[UR36][R4.64+0x38], R11 ;  /* 0x0000380b0400d986 */ /* 0x0007e2000c101124 */
[----:B------:R-:W-:Y:S05]  /*3300*/  @P2 BRA `(.L_x_94) ;  /* 0x00000000000c2947 */ /* 0x000fea0003800000 */
[----:B------:R-:W5:Y:S02]  /*3310*/  LDG.E.U8 R98, desc[UR36][R2.64+0x39] ;  /* 0x0000392402627981 */ /* 0x000f64000c1e1100 */
[----:B-----5:R-:W-:-:S05]  /*3320*/  PRMT R10, R98, 0x8880, RZ ;  /* 0x00008880620a7816 */ /* 0x020fca00000000ff */
[----:B------:R-:W-:-:S07]  /*3330*/  IMAD R13, R10, R89, RZ ;  /* 0x000000590a0d7224 */ /* 0x000fce00078e02ff */
.L_x_94:
[----:B------:R-:W-:Y:S05]  /*3340*/  BSYNC B1 ;  /* 0x0000000000017941 */ /* 0x000fea0003800000 */
.L_x_93:
        /* <DEDUP_REMOVED lines=11> */
.L_x_96:
[----:B------:R-:W-:Y:S05]  /*3400*/  BSYNC B1 ;  /* 0x0000000000017941 */ /* 0x000fea0003800000 */
.L_x_95:
[----:B---3--:R-:W-:Y:S01]  /*3410*/  @!P4 IMAD R11, R54, R88, R13 ;  /* 0x00000058360bc224 */ /* 0x008fe200078e020d */
[----:B------:R-:W-:Y:S04]  /*3420*/  BSSY B1, `(.L_x_97) ;  /* 0x0000006000017945 */ /* 0x000fe80003800000 */
[----:B------:R3:W-:Y:S01]  /*3430*/  @!P4 STG.E.U8 desc[UR36][R6.64+0x38], R11 ;  /* 0x0000380b0600c986 */ /* 0x0007e2000c101124 */
[----:B------:R-:W-:Y:S05]  /*3440*/  @P3 BRA `(.L_x_98) ;  /* 0x00000000000c3947 */ /* 0x000fea0003800000 */
[----:B------:R-:W5:Y:S02]  /*3450*/  LDG.E.U8 R98, desc[UR36][R8.64+0x39] ;  /* 0x0000392408627981 */ /* 0x000f64000c1e1100 */
[----:B-----5:R-:W-:-:S05]  /*3460*/  PRMT R10, R98, 0x8880, RZ ;  /* 0x00008880620a7816 */ /* 0x020fca00000000ff */
[----:B------:R-:W-:-:S07]  /*3470*/  IMAD R13, R10, R89, RZ ;  /* 0x000000590a0d7224 */ /* 0x000fce00078e02ff */
.L_x_98:
[----:B------:R-:W-:Y:S05]  /*3480*/  BSYNC B1 ;  /* 0x0000000000017941 */ /* 0x000fea0003800000 */
.L_x_97:
[----:B------:R-:W-:Y:S01]  /*3490*/  @!P3 IMAD R55, R55, R88, R13 ;  /* 0x000000583737b224 */ /* 0x000fe200078e020d */
[----:B------:R-:W-:Y:S04]  /*34a0*/  BSSY B1, `(.L_x_99) ;  /* 0x0000006000017945 */ /* 0x000fe80003800000 */
[----:B------:R0:W-:Y:S01]  /*34b0*/  @!P3 STG.E.U8 desc[UR36][R6.64+0x39], R55 ;  /* 0x000039370600b986 */ /* 0x0001e2000c101124 */
[----:B------:R-:W-:Y:S05]  /*34c0*/  @P5 BRA `(.L_x_100) ;  /* 0x00000000000c5947 */ /* 0x000fea0003800000 */
[----:B------:R-:W5:Y:S02]  /*34d0*/  LDG.E.U8 R98, desc[UR36][R2.64+0x40] ;  /* 0x0000402402627981 */ /* 0x000f64000c1e1100 */
[----:B-----5:R-:W-:-:S05]  /*34e0*/  PRMT R10, R98, 0x8880, RZ ;  /* 0x00008880620a7816 */ /* 0x020fca00000000ff */
[----:B------:R-:W-:-:S07]  /*34f0*/  IMAD R13, R10, R89, RZ ;  /* 0x000000590a0d7224 */ /* 0x000fce00078e02ff */
.L_x_100:
[----:B------:R-:W-:Y:S05]  /*3500*/  BSYNC B1 ;  /* 0x0000000000017941 */ /* 0x000fea0003800000 */
.L_x_99:
[----:B---3--:R-:W-:Y:S01]  /*3510*/  @!P5 IMAD R11, R56, R88, R13 ;  /* 0x00000058380bd224 */ /* 0x008fe200078e020d */
[----:B------:R-:W-:Y:S04]  /*3520*/  BSSY B1, `(.L_x_101) ;  /* 0x0000006000017945 */ /* 0x000fe80003800000 */
[----:B------:R3:W-:Y:S01]  /*3530*/  @!P5 STG.E.U8 desc[UR36][R4.64+0x40], R11 ;  /* 0x0000400b0400d986 */ /* 0x0007e2000c101124 */
[----:B------:R-:W-:Y:S05]  /*3540*/  @P2 BRA `(.L_x_102) ;  /* 0x00000000000c2947 */ /* 0x000fea0003800000 */
[----:B------:R-:W5:Y:S02]  /*3550*/  LDG.E.U8 R98, desc[UR36][R2.64+0x41] ;  /* 0x0000412402627981 */ /* 0x000f64000c1e1100 */
[----:B-----5:R-:W-:-:S05]  /*3560*/  PRMT R10, R98, 0x8880, RZ ;  /* 0x00008880620a7816 */ /* 0x020fca00000000ff */
[----:B------:R-:W-:-:S07]  /*3570*/  IMAD R13, R10, R89, RZ ;  /* 0x000000590a0d7224 */ /* 0x000fce00078e02ff */
.L_x_102:
[----:B------:R-:W-:Y:S05]  /*3580*/  BSYNC B1 ;  /* 0x0000000000017941 */ /* 0x000fea0003800000 */
.L_x_101:
        /* <DEDUP_REMOVED lines=11> */
.L_x_104:
[----:B------:R-:W-:Y:S05]  /*3640*/  BSYNC B1 ;  /* 0x0000000000017941 */ /* 0x000fea0003800000 */
.L_x_103:
[----:B---3--:R-:W-:Y:S01]  /*3650*/  @!P4 IMAD R11, R58, R88, R13 ;  /* 0x000000583a0bc224 */ /* 0x008fe200078e020d */
[----:B------:R-:W-:Y:S04]  /*3660*/  BSSY B1, `(.L_x_105) ;  /* 0x0000006000017945 */ /* 0x000fe80003800000 */
[----:B------:R3:W-:Y:S01]  /*3670*/  @!P4 STG.E.U8 desc[UR36][R6.64+0x40], R11 ;  /* 0x0000400b0600c986 */ /* 0x0007e2000c101124 */
[----:B------:R-:W-:Y:S05]  /*3680*/  @P3 BRA `(.L_x_106) ;  /* 0x00000000000c3947 */ /* 0x000fea0003800000 */
[----:B------:R-:W5:Y:S02]  /*3690*/  LDG.E.U8 R98, desc[UR36][R8.64+0x41] ;  /* 0x0000412408627981 */ /* 0x000f64000c1e1100 */
[----:B-----5:R-:W-:-:S05]  /*36a0*/  PRMT R10, R98, 0x8880, RZ ;  /* 0x00008880620a7816 */ /* 0x020fca00000000ff */
[----:B------:R-:W-:-:S07]  /*36b0*/  IMAD R13, R10, R89, RZ ;  /* 0x000000590a0d7224 */ /* 0x000fce00078e02ff */
.L_x_106:
[----:B------:R-:W-:Y:S05]  /*36c0*/  BSYNC B1 ;  /* 0x0000000000017941 */ /* 0x000fea0003800000 */
.L_x_105:
[----:B------:R-:W-:Y:S01]  /*36d0*/  @!P3 IMAD R59, R59, R88, R13 ;  /* 0x000000583b3bb224 */ /* 0x000fe200078e020d */
[----:B------:R-:W-:Y:S04]  /*36e0*/  BSSY B1, `(.L_x_107) ;  /* 0x0000006000017945 */ /* 0x000fe80003800000 */
[----:B------:R0:W-:Y:S01]  /*36f0*/  @!P3 STG.E.U8 desc[UR36][R6.64+0x41], R59 ;  /* 0x0000413b0600b986 */ /* 0x0001e2000c101124 */
[----:B------:R-:W-:Y:S05]  /*3700*/  @P5 BRA `(.L_x_108) ;  /* 0x00000000000c5947 */ /* 0x000fea0003800000 */
[----:B------:R-:W5:Y:S02]  /*3710*/  LDG.E.U8 R98, desc[UR36][R2.64+0x48] ;  /* 0x0000482402627981 */ /* 0x000f64000c1e1100 */
[----:B-----5:R-:W-:-:S05]  /*3720*/  PRMT R10, R98, 0x8880, RZ ;  /* 0x00008880620a7816 */ /* 0x020fca00000000ff */
[----:B------:R-:W-:-:S07]  /*3730*/  IMAD R13, R10, R89, RZ ;  /* 0x000000590a0d7224 */ /* 0x000fce00078e02ff */
.L_x_108:
[----:B------:R-:W-:Y:S05]  /*3740*/  BSYNC B1 ;  /* 0x0000000000017941 */ /* 0x000fea0003800000 */
.L_x_107:
[----:B---3--:R-:W-:Y:S01]  /*3750*/  @!P5 IMAD R11, R60, R88, R13 ;  /* 0x000000583c0bd224 */ /* 0x008fe200078e020d */
[----:B------:R-:W-:Y:S04]  /*3760*/  BSSY B1, `(.L_x_109) ;  /* 0x0000006000017945 */ /* 0x000fe80003800000 */
[----:B------:R3:W-:Y:S01]  /*3770*/  @!P5 STG.E.U8 desc[UR36][R4.64+0x48], R11 ;  /* 0x0000480b0400d986 */ /* 0x0007e2000c101124 */
[----:B------:R-:W-:Y:S05]  /*3780*/  @P2 BRA `(.L_x_110) ;  /* 0x00000000000c2947 */ /* 0x000fea0003800000 */
[----:B------:R-:W5:Y:S02]  /*3790*/  LDG.E.U8 R98, desc[UR36][R2.64+0x49] ;  /* 0x0000492402627981 */ /* 0x000f64000c1e1100 */
[----:B-----5:R-:W-:-:S05]  /*37a0*/  PRMT R10, R98, 0x8880, RZ ;  /* 0x00008880620a7816 */ /* 0x020fca00000000ff */
[----:B------:R-:W-:-:S07]  /*37b0*/  IMAD R13, R10, R89, RZ ;  /* 0x000000590a0d7224 */ /* 0x000fce00078e02ff */
.L_x_110:
[----:B------:R-:W-:Y:S05]  /*37c0*/  BSYNC B1 ;  /* 0x0000000000017941 */ /* 0x000fea0003800000 */
.L_x_109:
        /* <DEDUP_REMOVED lines=11> */
.L_x_112:
[----:B------:R-:W-:Y:S05]  /*3880*/  BSYNC B1 ;  /* 0x0000000000017941 */ /* 0x000fea0003800000 */
.L_x_111:
[----:B---3--:R-:W-:Y:S01]  /*3890*/  @!P4 IMAD R11, R62, R88, R13 ;  /* 0x000000583e0bc224 */ /* 0x008fe200078e020d */
[----:B------:R-:W-:Y:S04]  /*38a0*/  BSSY B1, `(.L_x_113) ;  /* 0x0000006000017945 */ /* 0x000fe80003800000 */
[----:B------:R3:W-:Y:S01]  /*38b0*/  @!P4 STG.E.U8 desc[UR36][R6.64+0x48], R11 ;  /* 0x0000480b0600c986 */ /* 0x0007e2000c101124 */
[----:B------:R-:W-:Y:S05]  /*38c0*/  @P3 BRA `(.L_x_114) ;  /* 0x00000000000c3947 */ /* 0x000fea0003800000 */
[----:B------:R-:W5:Y:S02]  /*38d0*/  LDG.E.U8 R98, desc[UR36][R8.64+0x49] ;  /* 0x0000492408627981 */ /* 0x000f64000c1e1100 */
[----:B-----5:R-:W-:-:S05]  /*38e0*/  PRMT R10, R98, 0x8880, RZ ;  /* 0x00008880620a7816 */ /* 0x020fca00000000ff */
[----:B------:R-:W-:-:S07]  /*38f0*/  IMAD R13, R10, R89, RZ ;  /* 0x000000590a0d7224 */ /* 0x000fce00078e02ff */
.L_x_114:
[----:B------:R-:W-:Y:S05]  /*3900*/  BSYNC B1 ;  /* 0x0000000000017941 */ /* 0x000fea0003800000 */
.L_x_113:
[----:B------:R-:W-:Y:S01]  /*3910*/  @!P3 IMAD R63, R63, R88, R13 ;  /* 0x000000583f3fb224 */ /* 0x000fe200078e020d */
[----:B------:R-:W-:Y:S04]  /*3920*/  BSSY B1, `(.L_x_115) ;  /* 0x0000006000017945 */ /* 0x000fe80003800000 */
[----:B------:R0:W-:Y:S01]  /*3930*/  @!P3 STG.E.U8 desc[UR36][R6.64+0x49], R63 ;  /* 0x0000493f0600b986 */ /* 0x0001e2000c101124 */
[----:B------:R-:W-:Y:S05]  /*3940*/  @P5 BRA `(.L_x_116) ;  /* 0x00000000000c5947 */ /* 0x000fea0003800000 */
[----:B------:R-:W5:Y:S02]  /*3950*/  LDG.E.U8 R98, desc[UR36][R2.64+0x50] ;  /* 0x0000502402627981 */ /* 0x000f64000c1e1100 */
[----:B-----5:R-:W-:-:S05]  /*3960*/  PRMT R10, R98, 0x8880, RZ ;  /* 0x00008880620a7816 */ /* 0x020fca00000000ff */
[----:B------:R-:W-:-:S07]  /*3970*/  IMAD R13, R10, R89, RZ ;  /* 0x000000590a0d7224 */ /* 0x000fce00078e02ff */
.L_x_116:
[----:B------:R-:W-:Y:S05]  /*3980*/  BSYNC B1 ;  /* 0x0000000000017941 */ /* 0x000fea0003800000 */
.L_x_115:
[----:B---3--:R-:W-:Y:S01]  /*3990*/  @!P5 IMAD R11, R64, R88, R13 ;  /* 0x00000058400bd224 */ /* 0x008fe200078e020d */
[----:B------:R-:W-:Y:S04]  /*39a0*/  BSSY B1, `(.L_x_117) ;  /* 0x0000006000017945 */ /* 0x000fe80003800000 */
[----:B------:R3:W-:Y:S01]  /*39b0*/  @!P5 STG.E.U8 desc[UR36][R4.64+0x50], R11 ;  /* 0x0000500b0400d986 */ /* 0x0007e2000c101124 */
[----:B------:R-:W-:Y:S05]  /*39c0*/  @P2 BRA `(.L_x_118) ;  /* 0x00000000000c2947 */ /* 0x000fea0003800000 */
[----:B------:R-:W5:Y:S02]  /*39d0*/  LDG.E.U8 R98, desc[UR36][R2.64+0x51] ;  /* 0x0000512402627981 */ /* 0x000f64000c1e1100 */
[----:B-----5:R-:W-:-:S05]  /*39e0*/  PRMT R10, R98, 0x8880, RZ ;  /* 0x00008880620a7816 */ /* 0x020fca00000000ff */
[----:B------:R-:W-:-:S07]  /*39f0*/  IMAD R13, R10, R89, RZ ;  /* 0x000000590a0d7224 */ /* 0x000fce00078e02ff */
.L_x_118:
[----:B------:R-:W-:Y:S05]  /*3a00*/  BSYNC B1 ;  /* 0x0000000000017941 */ /* 0x000fea0003800000 */
.L_x_117:
        /* <DEDUP_REMOVED lines=11> */
.L_x_120:
[----:B------:R-:W-:Y:S05]  /*3ac0*/  BSYNC B1 ;  /* 0x0000000000017941 */ /* 0x000fea0003800000 */
.L_x_119:
[----:B---3--:R-:W-:Y:S01]  /*3ad0*/  @!P4 IMAD R11, R66, R88, R13 ;  /* 0x00000058420bc224 */ /* 0x008fe200078e020d */
[----:B------:R-:W-:Y:S04]  /*3ae0*/  BSSY B1, `(.L_x_121) ;  /* 0x0000006000017945 */ /* 0x000fe80003800000 */
[----:B------:R3:W-:Y:S01]  /*3af0*/  @!P4 STG.E.U8 desc[UR36][R6.64+0x50], R11 ;  /* 0x0000500b0600c986 */ /* 0x0007e2000c101124 */
[----:B------:R-:W-:Y:S05]  /*3b00*/  @P3 BRA `(.L_x_122) ;  /* 0x00000000000c3947 */ /* 0x000fea0003800000 */
[----:B------:R-:W5:Y:S02]  /*3b10*/  LDG.E.U8 R98, desc[UR36][R8.64+0x51] ;  /* 0x0000512408627981 */ /* 0x000f64000c1e1100 */
[----:B-----5:R-:W-:-:S05]  /*3b20*/  PRMT R10, R98, 0x8880, RZ ;  /* 0x00008880620a7816 */ /* 0x020fca00000000ff */
[----:B------:R-:W-:-:S07]  /*3b30*/  IMAD R13, R10, R89, RZ ;  /* 0x000000590a0d7224 */ /* 0x000fce00078e02ff */
.L_x_122:
[----:B------:R-:W-:Y:S05]  /*3b40*/  BSYNC B1 ;  /* 0x0000000000017941 */ /* 0x000fea0003800000 */
.L_x_121:
[----:B------:R-:W-:Y:S01]  /*3b50*/  @!P3 IMAD R67, R67, R88, R13 ;  /* 0x000000584343b224 */ /* 0x000fe200078e020d */
[----:B------:R-:W-:Y:S04]  /*3b60*/  BSSY B1, `(.L_x_123) ;  /* 0x0000006000017945 */ /* 0x000fe80003800000 */
[----:B------:R0:W-:Y:S01]  /*3b70*/  @!P3 STG.E.U8 desc[UR36][R6.64+0x51], R67 ;  /* 0x000051430600b986 */ /* 0x0001e2000c101124 */
[----:B------:R-:W-:Y:S05]  /*3b80*/  @P5 BRA `(.L_x_124) ;  /* 0x00000000000c5947 */ /* 0x000fea0003800000 */
[----:B------:R-:W5:Y:S02]  /*3b90*/  LDG.E.U8 R98, desc[UR36][R2.64+0x58] ;  /* 0x0000582402627981 */ /* 0x000f64000c1e1100 */
[----:B-----5:R-:W-:-:S05]  /*3ba0*/  PRMT R10, R98, 0x8880, RZ ;  /* 0x00008880620a7816 */ /* 0x020fca00000000ff */
[----:B------:R-:W-:-:S07]  /*3bb0*/  IMAD R13, R10, R89, RZ ;  /* 0x000000590a0d7224 */ /* 0x000fce00078e02ff */
.L_x_124:
[----:B------:R-:W-:Y:S05]  /*3bc0*/  BSYNC B1 ;  /* 0x0000000000017941 */ /* 0x000fea0003800000 */
.L_x_123:
[----:B---3--:R-:W-:Y:S01]  /*3bd0*/  @!P5 IMAD R11, R68, R88, R13 ;  /* 0x00000058440bd224 */ /* 0x008fe200078e020d */
[----:B------:R-:W-:Y:S04]  /*3be0*/  BSSY B1, `(.L_x_125) ;  /* 0x0000006000017945 */ /* 0x000fe80003800000 */
[----:B------:R3:W-:Y:S01]  /*3bf0*/  @!P5 STG.E.U8 desc[UR36][R4.64+0x58], R11 ;  /* 0x0000580b0400d986 */ /* 0x0007e2000c101124 */
[----:B------:R-:W-:Y:S05]  /*3c00*/  @P2 BRA `(.L_x_126) ;  /* 0x00000000000c2947 */ /* 0x000fea0003800000 */
[----:B------:R-:W5:Y:S02]  /*3c10*/  LDG.E.U8 R98, desc[UR36][R2.64+0x59] ;  /* 0x0000592402627981 */ /* 0x000f64000c1e1100 */
[----:B-----5:R-:W-:-:S05]  /*3c20*/  PRMT R10, R98, 0x8880, RZ ;  /* 0x00008880620a7816 */ /* 0x020fca00000000ff */
[----:B------:R-:W-:-:S07]  /*3c30*/  IMAD R13, R10, R89, RZ ;  /* 0x000000590a0d7224 */ /* 0x000fce00078e02ff */
.L_x_126:
[----:B------:R-:W-:Y:S05]  /*3c40*/  BSYNC B1 ;  /* 0x0000000000017941 */ /* 0x000fea0003800000 */
.L_x_125:
        /* <DEDUP_REMOVED lines=11> */
.L_x_128:
[----:B------:R-:W-:Y:S05]  /*3d00*/  BSYNC B1 ;  /* 0x0000000000017941 */ /* 0x000fea0003800000 */
.L_x_127:
[----:B---3--:R-:W-:Y:S01]  /*3d10*/  @!P4 IMAD R11, R70, R88, R13 ;  /* 0x00000058460bc224 */ /* 0x008fe200078e020d */
[----:B------:R-:W-:Y:S04]  /*3d20*/  BSSY B1, `(.L_x_129) ;  /* 0x0000006000017945 */ /* 0x000fe80003800000 */
[----:B------:R3:W-:Y:S01]  /*3d30*/  @!P4 STG.E.U8 desc[UR36][R6.64+0x58], R11 ;  /* 0x0000580b0600c986 */ /* 0x0007e2000c101124 */
[----:B------:R-:W-:Y:S05]  /*3d40*/  @P3 BRA `(.L_x_130) ;  /* 0x00000000000c3947 */ /* 0x000fea0003800000 */
[----:B------:R-:W5:Y:S02]  /*3d50*/  LDG.E.U8 R98, desc[UR36][R8.64+0x59] ;  /* 0x0000592408627981 */ /* 0x000f64000c1e1100 */
[----:B-----5:R-:W-:-:S05]  /*3d60*/  PRMT R10, R98, 0x8880, RZ ;  /* 0x00008880620a7816 */ /* 0x020fca00000000ff */
[----:B------:R-:W-:-:S07]  /*3d70*/  IMAD R13, R10, R89, RZ ;  /* 0x000000590a0d7224 */ /* 0x000fce00078e02ff */
.L_x_130:
[----:B------:R-:W-:Y:S05]  /*3d80*/  BSYNC B1 ;  /* 0x0000000000017941 */ /* 0x000fea0003800000 */
.L_x_129:
[----:B------:R-:W-:Y:S01]  /*3d90*/  @!P3 IMAD R71, R71, R88, R13 ;  /* 0x000000584747b224 */ /* 0x000fe200078e020d */
[----:B------:R-:W-:Y:S04]  /*3da0*/  BSSY B1, `(.L_x_131) ;  /* 0x0000006000017945 */ /* 0x000fe80003800000 */
[----:B------:R0:W-:Y:S01]  /*3db0*/  @!P3 STG.E.U8 desc[UR36][R6.64+0x59], R71 ;  /* 0x000059470600b986 */ /* 0x0001e2000c101124 */
[----:B------:R-:W-:Y:S05]  /*3dc0*/  @P5 BRA `(.L_x_132) ;  /* 0x00000000000c5947 */ /* 0x000fea0003800000 */
[----:B------:R-:W5:Y:S02]  /*3dd0*/  LDG.E.U8 R98, desc[UR36][R2.64+0x60] ;  /* 0x0000602402627981 */ /* 0x000f64000c1e1100 */
[----:B-----5:R-:W-:-:S05]  /*3de0*/  PRMT R10, R98, 0x8880, RZ ;  /* 0x00008880620a7816 */ /* 0x020fca00000000ff */
[----:B------:R-:W-:-:S07]  /*3df0*/  IMAD R13, R10, R89, RZ ;  /* 0x000000590a0d7224 */ /* 0x000fce00078e02ff */
.L_x_132:
[----:B------:R-:W-:Y:S05]  /*3e00*/  BSYNC B1 ;  /* 0x0000000000017941 */ /* 0x000fea0003800000 */
.L_x_131:
[----:B---3--:R-:W-:Y:S01]  /*3e10*/  @!P5 IMAD R11, R72, R88, R13 ;  /* 0x00000058480bd224 */ /* 0x008fe200078e020d */
[----:B------:R-:W-:Y:S04]  /*3e20*/  BSSY B1, `(.L_x_133) ;  /* 0x0000006000017945 */ /* 0x000fe80003800000 */
[----:B------:R3:W-:Y:S01]  /*3e30*/  @!P5 STG.E.U8 desc[UR36][R4.64+0x60], R11 ;  /* 0x0000600b0400d986 */ /* 0x0007e2000c101124 */
[----:B------:R-:W-:Y:S05]  /*3e40*/  @P2 BRA `(.L_x_134) ;  /* 0x00000000000c2947 */ /* 0x000fea0003800000 */
[----:B------:R-:W5:Y:S02]  /*3e50*/  LDG.E.U8 R98, desc[UR36][R2.64+0x61] ;  /* 0x0000612402627981 */ /* 0x000f64000c1e1100 */
[----:B-----5:R-:W-:-:S05]  /*3e60*/  PRMT R10, R98, 0x8880, RZ ;  /* 0x00008880620a7816 */ /* 0x020fca00000000ff */
[----:B------:R-:W-:-:S07]  /*3e70*/  IMAD R13, R10, R89, RZ ;  /* 0x000000590a0d7224 */ /* 0x000fce00078e02ff */
.L_x_134:
[----:B------:R-:W-:Y:S05]  /*3e80*/  BSYNC B1 ;  /* 0x0000000000017941 */ /* 0x000fea0003800000 */
.L_x_133:
        /* <DEDUP_REMOVED lines=11> */
.L_x_136:
[----:B------:R-:W-:Y:S05]  /*3f40*/  BSYNC B1 ;  /* 0x0000000000017941 */ /* 0x000fea0003800000 */
.L_x_135:
[----:B---3--:R-:W-:Y:S01]  /*3f50*/  @!P4 IMAD R11, R74, R88, R13 ;  /* 0x000000584a0bc224 */ /* 0x008fe200078e020d */
[----:B------:R-:W-:Y:S04]  /*3f60*/  BSSY B1, `(.L_x_137) ;  /* 0x0000006000017945 */ /* 0x000fe80003800000 */
[----:B------:R3:W-:Y:S01]  /*3f70*/  @!P4 STG.E.U8 desc[UR36][R6.64+0x60], R11 ;  /* 0x0000600b0600c986 */ /* 0x0007e2000c101124 */
[----:B------:R-:W-:Y:S05]  /*3f80*/  @P3 BRA `(.L_x_138) ;  /* 0x00000000000c3947 */ /* 0x000fea0003800000 */
[----:B------:R-:W5:Y:S02]  /*3f90*/  LDG.E.U8 R98, desc[UR36][R8.64+0x61] ;  /* 0x0000612408627981 */ /* 0x000f64000c1e1100 */
[----:B-----5:R-:W-:-:S05]  /*3fa0*/  PRMT R10, R98, 0x8880, RZ ;  /* 0x00008880620a7816 */ /* 0x020fca00000000ff */
[----:B------:R-:W-:-:S07]  /*3fb0*/  IMAD R13, R10, R89, RZ ;  /* 0x000000590a0d7224 */ /* 0x000fce00078e02ff */
.L_x_138:
[----:B------:R-:W-:Y:S05]  /*3fc0*/  BSYNC B1 ;  /* 0x0000000000017941 */ /* 0x000fea0003800000 */
.L_x_137:
[----:B------:R-:W-:Y:S01]  /*3fd0*/  @!P3 IMAD R75, R75, R88, R13 ;  /* 0x000000584b4bb224 */ /* 0x000fe200078e020d */
[----:B------:R-:W-:Y:S04]  /*3fe0*/  BSSY B1, `(.L_x_139) ;  /* 0x0000006000017945 */ /* 0x000fe80003800000 */
[----:B------:R0:W-:Y:S01]  /*3ff0*/  @!P3 STG.E.U8 desc[UR36][R6.64+0x61], R75 ;  /* 0x0000614b0600b986 */ /* 0x0001e2000c101124 */
[----:B------:R-:W-:Y:S05]  /*4000*/  @P5 BRA `(.L_x_140) ;  /* 0x00000000000c5947 */ /* 0x000fea0003800000 */
[----:B------:R-:W5:Y:S02]  /*4010*/  LDG.E.U8 R98, desc[UR36][R2.64+0x68] ;  /* 0x0000682402627981 */ /* 0x000f64000c1e1100 */
[----:B-----5:R-:W-:-:S05]  /*4020*/  PRMT R10, R98, 0x8880, RZ ;  /* 0x00008880620a7816 */ /* 0x020fca00000000ff */
[----:B------:R-:W-:-:S07]  /*4030*/  IMAD R13, R10, R89, RZ ;  /* 0x000000590a0d7224 */ /* 0x000fce00078e02ff */
.L_x_140:
[----:B------:R-:W-:Y:S05]  /*4040*/  BSYNC B1 ;  /* 0x0000000000017941 */ /* 0x000fea0003800000 */
.L_x_139:
[----:B---3--:R-:W-:Y:S01]  /*4050*/  @!P5 IMAD R11, R76, R88, R13 ;  /* 0x000000584c0bd224 */ /* 0x008fe200078e020d */
[----:B------:R-:W-:Y:S04]  /*4060*/  BSSY B1, `(.L_x_141) ;  /* 0x0000006000017945 */ /* 0x000fe80003800000 */
[----:B------:R3:W-:Y:S01]  /*4070*/  @!P5 STG.E.U8 desc[UR36][R4.64+0x68], R11 ;  /* 0x0000680b0400d986 */ /* 0x0007e2000c101124 */
[----:B------:R-:W-:Y:S05]  /*4080*/  @P2 BRA `(.L_x_142) ;  /* 0x00000000000c2947 */ /* 0x000fea0003800000 */
[----:B------:R-:W5:Y:S02]  /*4090*/  LDG.E.U8 R98, desc[UR36][R2.64+0x69] ;  /* 0x0000692402627981 */ /* 0x000f64000c1e1100 */
[----:B-----5:R-:W-:-:S05]  /*40a0*/  PRMT R10, R98, 0x8880, RZ ;  /* 0x00008880620a7816 */ /* 0x020fca00000000ff */
[----:B------:R-:W-:-:S07]  /*40b0*/  IMAD R13, R10, R89, RZ ;  /* 0x000000590a0d7224 */ /* 0x000fce00078e02ff */
.L_x_142:
[----:B------:R-:W-:Y:S05]  /*40c0*/  BSYNC B1 ;  /* 0x0000000000017941 */ /* 0x000fea0003800000 */
.L_x_141:
        /* <DEDUP_REMOVED lines=11> */
.L_x_144:
[----:B------:R-:W-:Y:S05]  /*4180*/  BSYNC B1 ;  /* 0x0000000000017941 */ /* 0x000fea0003800000 */
.L_x_143:
[----:B---3--:R-:W-:Y:S01]  /*4190*/  @!P4 IMAD R11, R78, R88, R13 ;  /* 0x000000584e0bc224 */ /* 0x008fe200078e020d */
[----:B------:R-:W-:Y:S04]  /*41a0*/  BSSY B1, `(.L_x_145) ;  /* 0x0000006000017945 */ /* 0x000fe80003800000 */
[----:B------:R3:W-:Y:S01]  /*41b0*/  @!P4 STG.E.U8 desc[UR36][R6.64+0x68], R11 ;  /* 0x0000680b0600c986 */ /* 0x0007e2000c101124 */
[----:B------:R-:W-:Y:S05]  /*41c0*/  @P3 BRA `(.L_x_146) ;  /* 0x00000000000c3947 */ /* 0x000fea0003800000 */
[----:B------:R-:W5:Y:S02]  /*41d0*/  LDG.E.U8 R98, desc[UR36][R8.64+0x69] ;  /* 0x0000692408627981 */ /* 0x000f64000c1e1100 */
[----:B-----5:R-:W-:-:S05]  /*41e0*/  PRMT R10, R98, 0x8880, RZ ;  /* 0x00008880620a7816 */ /* 0x020fca00000000ff */
[----:B------:R-:W-:-:S07]  /*41f0*/  IMAD R13, R10, R89, RZ ;  /* 0x000000590a0d7224 */ /* 0x000fce00078e02ff */
.L_x_146:
[----:B------:R-:W-:Y:S05]  /*4200*/  BSYNC B1 ;  /* 0x0000000000017941 */ /* 0x000fea0003800000 */
.L_x_145:
[----:B------:R-:W-:Y:S01]  /*4210*/  @!P3 IMAD R79, R79, R88, R13 ;  /* 0x000000584f4fb224 */ /* 0x000fe200078e020d */
[----:B------:R-:W-:Y:S04]  /*4220*/  BSSY B1, `(.L_x_147) ;  /* 0x0000006000017945 */ /* 0x000fe80003800000 */
[----:B------:R0:W-:Y:S01]  /*4230*/  @!P3 STG.E.U8 desc[UR36][R6.64+0x69], R79 ;  /* 0x0000694f0600b986 */ /* 0x0001e2000c101124 */
[----:B------:R-:W-:Y:S05]  /*4240*/  @P5 BRA `(.L_x_148) ;  /* 0x00000000000c5947 */ /* 0x000fea0003800000 */
[----:B------:R-:W5:Y:S02]  /*4250*/  LDG.E.U8 R98, desc[UR36][R2.64+0x70] ;  /* 0x0000702402627981 */ /* 0x000f64000c1e1100 */
[----:B-----5:R-:W-:-:S05]  /*4260*/  PRMT R10, R98, 0x8880, RZ ;  /* 0x00008880620a7816 */ /* 0x020fca00000000ff */
[----:B------:R-:W-:-:S07]  /*4270*/  IMAD R13, R10, R89, RZ ;  /* 0x000000590a0d7224 */ /* 0x000fce00078e02ff */
.L_x_148:
[----:B------:R-:W-:Y:S05]  /*4280*/  BSYNC B1 ;  /* 0x0000000000017941 */ /* 0x000fea0003800000 */
.L_x_147:
[----:B---3--:R-:W-:Y:S01]  /*4290*/  @!P5 IMAD R11, R80, R88, R13 ;  /* 0x00000058500bd224 */ /* 0x008fe200078e020d */
[----:B------:R-:W-:Y:S04]  /*42a0*/  BSSY B1, `(.L_x_149) ;  /* 0x0000006000017945 */ /* 0x000fe80003800000 */
[----:B------:R3:W-:Y:S01]  /*42b0*/  @!P5 STG.E.U8 desc[UR36][R4.64+0x70], R11 ;  /* 0x0000700b0400d986 */ /* 0x0007e2000c101124 */
[----:B------:R-:W-:Y:S05]  /*42c0*/  @P2 BRA `(.L_x_150) ;  /* 0x00000000000c2947 */ /* 0x000fea0003800000 */
[----:B------:R-:W5:Y:S02]  /*42d0*/  LDG.E.U8 R98, desc[UR36][R2.64+0x71] ;  /* 0x0000712402627981 */ /* 0x000f64000c1e1100 */
[----:B-----5:R-:W-:-:S05]  /*42e0*/  PRMT R10, R98, 0x8880, RZ ;  /* 0x00008880620a7816 */ /* 0x020fca00000000ff */
[----:B------:R-:W-:-:S07]  /*42f0*/  IMAD R13, R10, R89, RZ ;  /* 0x000000590a0d7224 */ /* 0x000fce00078e02ff */
.L_x_150:
[----:B------:R-:W-:Y:S05]  /*4300*/  BSYNC B1 ;  /* 0x0000000000017941 */ /* 0x000fea0003800000 */
.L_x_149:
[C---:B------:R-:W-:Y:S01]  /*4310*/  ISETP.LT.OR P4, PT, R0.reuse, 0x71, !P0 ;  /* 0x000000710000780c */ /* 0x040fe20004781670 */
[----:B------:R-:W-:Y:S01]  /*4320*/  @!P2 IMAD R81, R81, R88, R13 ;  /* 0x000000585151a224 */ /* 0x000fe200078e020d */
[----:B------:R-:W-:Y:S01]  /*4330*/  BSSY B1, `(.L_x_151) ;  /* 0x000000a000017945 */ /* 0x000fe20003800000 */
[C---:B------:R-:W-:Y:S02]  /*4340*/  ISETP.LT.OR P3, PT, R0.reuse, 0x72, !P0 ;  /* 0x000000720000780c */ /* 0x040fe40004761670 */
[C---:B------:R-:W-:Y:S01]  /*4350*/  ISETP.LT.OR P5, PT, R0.reuse, 0x79, !P0 ;  /* 0x000000790000780c */ /* 0x040fe200047a1670 */
[----:B------:R0:W-:Y:S01]  /*4360*/  @!P2 STG.E.U8 desc[UR36][R4.64+0x71], R81 ;  /* 0x000071510400a986 */ /* 0x0001e2000c101124 */
[C---:B------:R-:W-:Y:S02]  /*4370*/  ISETP.LT.OR P2, PT, R0.reuse, 0x79, !P1 ;  /* 0x000000790000780c */ /* 0x040fe40004f41670 */
[----:B------:R-:W-:-:S04]  /*4380*/  ISETP.LT.OR P1, PT, R0, 0x7a, !P1 ;  /* 0x0000007a0000780c */ /* 0x000fc80004f21670 */
[----:B------:R-:W-:Y:S09]  /*4390*/  @P4 BRA `(.L_x_152) ;  /* 0x00000000000c4947 */ /* 0x000ff20003800000 */
[----:B------:R-:W5:Y:S02]  /*43a0*/  LDG.E.U8 R98, desc[UR36][R8.64+0x70] ;  /* 0x0000702408627981 */ /* 0x000f64000c1e1100 */
[----:B-----5:R-:W-:-:S05]  /*43b0*/  PRMT R10, R98, 0x8880, RZ ;  /* 0x00008880620a7816 */ /* 0x020fca00000000ff */
[----:B------:R-:W-:-:S07]  /*43c0*/  IMAD R13, R10, R89, RZ ;  /* 0x000000590a0d7224 */ /* 0x000fce00078e02ff */
.L_x_152:
[----:B------:R-:W-:Y:S05]  /*43d0*/  BSYNC B1 ;  /* 0x0000000000017941 */ /* 0x000fea0003800000 */
.L_x_151:
[----:B---3--:R-:W-:Y:S01]  /*43e0*/  @!P4 IMAD R11, R82, R88, R13 ;  /* 0x00000058520bc224 */ /* 0x008fe200078e020d */
[----:B------:R-:W-:Y:S04]  /*43f0*/  BSSY B1, `(.L_x_153) ;  /* 0x0000006000017945 */ /* 0x000fe80003800000 */
[----:B------:R3:W-:Y:S01]  /*4400*/  @!P4 STG.E.U8 desc[UR36][R6.64+0x70], R11 ;  /* 0x0000700b0600c986 */ /* 0x0007e2000c101124 */
[----:B------:R-:W-:Y:S05]  /*4410*/  @P3 BRA `(.L_x_154) ;  /* 0x00000000000c3947 */ /* 0x000fea0003800000 */
[----:B------:R-:W5:Y:S02]  /*4420*/  LDG.E.U8 R98, desc[UR36][R8.64+0x71] ;  /* 0x0000712408627981 */ /* 0x000f64000c1e1100 */
[----:B-----5:R-:W-:-:S05]  /*4430*/  PRMT R10, R98, 0x8880, RZ ;  /* 0x00008880620a7816 */ /* 0x020fca00000000ff */
[----:B------:R-:W-:-:S07]  /*4440*/  IMAD R13, R10, R89, RZ ;  /* 0x000000590a0d7224 */ /* 0x000fce00078e02ff */
.L_x_154:
[----:B------:R-:W-:Y:S05]  /*4450*/  BSYNC B1 ;  /* 0x0000000000017941 */ /* 0x000fea0003800000 */
.L_x_153:
[----:B------:R-:W-:Y:S01]  /*4460*/  @!P3 IMAD R83, R83, R88, R13 ;  /* 0x000000585353b224 */ /* 0x000fe200078e020d */
[----:B------:R-:W-:Y:S04]  /*4470*/  BSSY B1, `(.L_x_155) ;  /* 0x0000006000017945 */ /* 0x000fe80003800000 */
[----:B------:R0:W-:Y:S01]  /*4480*/  @!P3 STG.E.U8 desc[UR36][R6.64+0x71], R83 ;  /* 0x000071530600b986 */ /* 0x0001e2000c101124 */
[----:B------:R-:W-:Y:S05]  /*4490*/  @P2 BRA `(.L_x_156) ;  /* 0x00000000000c2947 */ /* 0x000fea0003800000 */
[----:B------:R-:W5:Y:S02]  /*44a0*/  LDG.E.U8 R98, desc[UR36][R2.64+0x78] ;  /* 0x0000782402627981 */ /* 0x000f64000c1e1100 */
[----:B-----5:R-:W-:-:S05]  /*44b0*/  PRMT R10, R98, 0x8880, RZ ;  /* 0x00008880620a7816 */ /* 0x020fca00000000ff */
[----:B------:R-:W-:-:S07]  /*44c0*/  IMAD R13, R10, R89, RZ ;  /* 0x000000590a0d7224 */ /* 0x000fce00078e02ff */
.L_x_156:
[----:B------:R-:W-:Y:S05]  /*44d0*/  BSYNC B1 ;  /* 0x0000000000017941 */ /* 0x000fea0003800000 */
.L_x_155:
[----:B---3--:R-:W-:Y:S01]  /*44e0*/  @!P2 IMAD R11, R84, R88, R13 ;  /* 0x00000058540ba224 */ /* 0x008fe200078e020d */
[----:B------:R-:W-:Y:S04]  /*44f0*/  BSSY B1, `(.L_x_157) ;  /* 0x0000006000017945 */ /* 0x000fe80003800000 */
[----:B------:R3:W-:Y:S01]  /*4500*/  @!P2 STG.E.U8 desc[UR36][R4.64+0x78], R11 ;  /* 0x0000780b0400a986 */ /* 0x0007e2000c101124 */
[----:B------:R-:W-:Y:S05]  /*4510*/  @P1 BRA `(.L_x_158) ;  /* 0x00000000000c1947 */ /* 0x000fea0003800000 */
[----:B------:R-:W5:Y:S02]  /*4520*/  LDG.E.U8 R98, desc[UR36][R2.64+0x79] ;  /* 0x0000792402627981 */ /* 0x000f64000c1e1100 */
[----:B-----5:R-:W-:-:S05]  /*4530*/  PRMT R10, R98, 0x8880, RZ ;  /* 0x00008880620a7816 */ /* 0x020fca00000000ff */
[----:B------:R-:W-:-:S07]  /*4540*/  IMAD R13, R10, R89, RZ ;  /* 0x000000590a0d7224 */ /* 0x000fce00078e02ff */
.L_x_158:
[----:B------:R-:W-:Y:S05]  /*4550*/  BSYNC B1 ;  /* 0x0000000000017941 */ /* 0x000fea0003800000 */
.L_x_157:
[----:B------:R-:W-:Y:S01]  /*4560*/  @!P1 IMAD R85, R85, R88, R13 ;  /* 0x0000005855559224 */ /* 0x000fe200078e020d */
[----:B------:R-:W-:Y:S04]  /*4570*/  BSSY B1, `(.L_x_159) ;  /* 0x0000006000017945 */ /* 0x000fe80003800000 */
[----:B------:R0:W-:Y:S01]  /*4580*/  @!P1 STG.E.U8 desc[UR36][R4.64+0x79], R85 ;  /* 0x0000795504009986 */ /* 0x0001e2000c101124 */
[----:B------:R-:W-:Y:S05]  /*4590*/  @P5 BRA `(.L_x_160) ;  /* 0x00000000000c5947 */ /* 0x000fea0003800000 */
[----:B------:R-:W0:Y:S02]  /*45a0*/  LDG.E.U8 R98, desc[UR36][R8.64+0x78] ;  /* 0x0000782408627981 */ /* 0x000e24000c1e1100 */
[----:B0-----:R-:W-:-:S05]  /*45b0*/  PRMT R2, R98, 0x8880, RZ ;  /* 0x0000888062027816 */ /* 0x001fca00000000ff */
[----:B------:R-:W-:-:S07]  /*45c0*/  IMAD R13, R2, R89, RZ ;  /* 0x00000059020d7224 */ /* 0x000fce00078e02ff */
.L_x_160:
[----:B------:R-:W-:Y:S05]  /*45d0*/  BSYNC B1 ;  /* 0x0000000000017941 */ /* 0x000fea0003800000 */
.L_x_159:
[----:B0-----:R-:W-:Y:S01]  /*45e0*/  @!P5 IMAD R3, R86, R88, R13 ;  /* 0x000000585603d224 */ /* 0x001fe200078e020d */
[----:B------:R-:W-:Y:S01]  /*45f0*/  ISETP.LT.OR P0, PT, R0, 0x7a, !P0 ;  /* 0x0000007a0000780c */ /* 0x000fe20004701670 */
[----:B------:R-:W-:Y:S03]  /*4600*/  BSSY B1, `(.L_x_161) ;  /* 0x0000006000017945 */ /* 0x000fe60003800000 */
[----:B------:R0:W-:Y:S09]  /*4610*/  @!P5 STG.E.U8 desc[UR36][R6.64+0x78], R3 ;  /* 0x000078030600d986 */ /* 0x0001f2000c101124 */
[----:B------:R-:W-:Y:S05]  /*4620*/  @P0 BRA `(.L_x_162) ;  /* 0x00000000000c0947 */ /* 0x000fea0003800000 */
[----:B------:R-:W5:Y:S02]  /*4630*/  LDG.E.U8 R98, desc[UR36][R8.64+0x79] ;  /* 0x0000792408627981 */ /* 0x000f64000c1e1100 */
[----:B-----5:R-:W-:-:S05]  /*4640*/  PRMT R0, R98, 0x8880, RZ ;  /* 0x0000888062007816 */ /* 0x020fca00000000ff */
[----:B------:R-:W-:-:S07]  /*4650*/  IMAD R13, R0, R89, RZ ;  /* 0x00000059000d7224 */ /* 0x000fce00078e02ff */
.L_x_162:
[----:B------:R-:W-:Y:S05]  /*4660*/  BSYNC B1 ;  /* 0x0000000000017941 */ /* 0x000fea0003800000 */
.L_x_161:
[----:B------:R-:W-:Y:S01]  /*4670*/  IMAD R13, R87, R88, R13 ;  /* 0x00000058570d7224 */ /* 0x000fe200078e020d */
[----:B------:R-:W-:Y:S06]  /*4680*/  @P0 BRA `(.L_x_163) ;  /* 0x0000000c00100947 */ /* 0x000fec0003800000 */
[----:B------:R0:W-:Y:S01]  /*4690*/  STG.E.U8 desc[UR36][R6.64+0x79], R13 ;  /* 0x0000790d06007986 */ /* 0x0001e2000c101124 */
[----:B------:R-:W-:Y:S05]  /*46a0*/  BRA `(.L_x_163) ;  /* 0x0000000c00087947 */ /* 0x000fea0003800000 */
.L_x_34:
[C---:B------:R-:W-:Y:S02]  /*46b0*/  ISETP.GE.AND P1, PT, R102.reuse, 0x1, PT ;  /* 0x000000016600780c */ /* 0x040fe40003f26270 */
[----:B------:R-:W-:Y:S02]  /*46c0*/  ISETP.GE.AND P0, PT, R102, 0x9, PT ;  /* 0x000000096600780c */ /* 0x000fe40003f06270 */
[C---:B------:R-:W-:Y:S02]  /*46d0*/  ISETP.LT.OR P4, PT, R0.reuse, 0x1, !P1 ;  /* 0x000000010000780c */ /* 0x040fe40004f81670 */
[C---:B------:R-:W-:Y:S02]  /*46e0*/  ISETP.LT.OR P3, PT, R0.reuse, 0x2, !P1 ;  /* 0x000000020000780c */ /* 0x040fe40004f61670 */
[C---:B------:R-:W-:Y:S02]  /*46f0*/  ISETP.LT.OR P2, PT, R0.reuse, 0x1, !P0 ;  /* 0x000000010000780c */ /* 0x040fe40004741670 */
[----:B------:R-:W-:-:S07]  /*4700*/  ISETP.LT.OR P5, PT, R0, 0x2, !P0 ;  /* 0x000000020000780c */ /* 0x000fce00047a1670 */
[-C--:B------:R-:W-:Y:S02]  /*4710*/  @!P4 IMAD R3, R24, R88.reuse, RZ ;  /* 0x000000581803c224 */ /* 0x080fe400078e02ff */
[-C--:B------:R-:W-:Y:S02]  /*4720*/  @!P3 IMAD R25, R25, R88.reuse, RZ ;  /* 0x000000581919b224 */ /* 0x080fe400078e02ff */
[-C--:B------:R-:W-:Y:S01]  /*4730*/  @!P2 IMAD R9, R26, R88.reuse, RZ ;  /* 0x000000581a09a224 */ /* 0x080fe200078e02ff */
[----:B------:R0:W-:Y:S01]  /*4740*/  @!P4 STG.E.U8 desc[UR36][R4.64], R3 ;  /* 0x000000030400c986 */ /* 0x0001e2000c101124 */
[C---:B------:R-:W-:Y:S01]  /*4750*/  ISETP.LT.OR P4, PT, R0.reuse, 0x9, !P1 ;  /* 0x000000090000780c */ /* 0x040fe20004f81670 */
[----:B------:R-:W-:Y:S02]  /*4760*/  @!P5 IMAD R27, R27, R88, RZ ;  /* 0x000000581b1bd224 */ /* 0x000fe400078e02ff */
[----:B------:R-:W-:Y:S01]  /*4770*/  @!P3 STG.E.U8 desc[UR36][R4.64+0x1], R25 ;  /* 0x000001190400b986 */ /* 0x000fe2000c101124 */
[----:B------:R-:W-:-:S03]  /*4780*/  ISETP.LT.OR P3, PT, R0, 0xa, !P1 ;  /* 0x0000000a0000780c */ /* 0x000fc60004f61670 */
[----:B------:R1:W-:Y:S01]  /*4790*/  @!P2 STG.E.U8 desc[UR36][R6.64], R9 ;  /* 0x000000090600a986 */ /* 0x0003e2000c101124 */
[----:B------:R-:W-:-:S03]  /*47a0*/  ISETP.LT.OR P2, PT, R0, 0x9, !P0 ;  /* 0x000000090000780c */ /* 0x000fc60004741670 */
[----:B------:R-:W-:Y:S01]  /*47b0*/  @!P5 STG.E.U8 desc[UR36][R6.64+0x1], R27 ;  /* 0x0000011b0600d986 */ /* 0x000fe2000c101124 */
[----:B------:R-:W-:Y:S01]  /*47c0*/  ISETP.LT.OR P5, PT, R0, 0xa, !P0 ;  /* 0x0000000a0000780c */ /* 0x000fe200047a1670 */
[----:B------:R-:W-:-:S04]  /*47d0*/  @!P4 IMAD R11, R28, R88, RZ ;  /* 0x000000581c0bc224 */ /* 0x000fc800078e02ff */
[-C--:B------:R-:W-:Y:S01]  /*47e0*/  @!P3 IMAD R29, R29, R88.reuse, RZ ;  /* 0x000000581d1db224 */ /* 0x080fe200078e02ff */
[----:B------:R-:W-:Y:S01]  /*47f0*/  @!P4 STG.E.U8 desc[UR36][R4.64+0x8], R11 ;  /* 0x0000080b0400c986 */ /* 0x000fe2000c101124 */
[----:B------:R-:W-:Y:S02]  /*4800*/  ISETP.LT.OR P4, PT, R0, 0x11, !P1 ;  /* 0x000000110000780c */ /* 0x000fe40004f81670 */
[-C--:B0-----:R-:W-:Y:S01]  /*4810*/  @!P2 IMAD R3, R30, R88.reuse, RZ ;  /* 0x000000581e03a224 */ /* 0x081fe200078e02ff */
[----:B------:R-:W-:Y:S01]  /*4820*/  @!P3 STG.E.U8 desc[UR36][R4.64+0x9], R29 ;  /* 0x0000091d0400b986 */ /* 0x000fe2000c101124 */
[C---:B------:R-:W-:Y:S02]  /*4830*/  ISETP.LT.OR P3, PT, R0.reuse, 0x12, !P1 ;  /* 0x000000120000780c */ /* 0x040fe40004f61670 */
[----:B------:R-:W-:Y:S01]  /*4840*/  @!P5 IMAD R31, R31, R88, RZ ;  /* 0x000000581f1fd224 */ /* 0x000fe200078e02ff */
[----:B------:R0:W-:Y:S01]  /*4850*/  @!P2 STG.E.U8 desc[UR36][R6.64+0x8], R3 ;  /* 0x000008030600a986 */ /* 0x0001e2000c101124 */
[----:B------:R-:W-:-:S03]  /*4860*/  ISETP.LT.OR P2, PT, R0, 0x11, !P0 ;  /* 0x000000110000780c */ /* 0x000fc60004741670 */
[----:B------:R-:W-:Y:S01]  /*4870*/  @!P5 STG.E.U8 desc[UR36][R6.64+0x9], R31 ;  /* 0x0000091f0600d986 */ /* 0x000fe2000c101124 */
[----:B------:R-:W-:Y:S01]  /*4880*/  ISETP.LT.OR P5, PT, R0, 0x12, !P0 ;  /* 0x000000120000780c */ /* 0x000fe200047a1670 */
[----:B-1----:R-:W-:-:S04]  /*4890*/  @!P4 IMAD R9, R32, R88, RZ ;  /* 0x000000582009c224 */ /* 0x002fc800078e02ff */
        /* <DEDUP_REMOVED lines=109> */
[----:B------:R1:W-:Y:S01]  /*4f70*/  @!P4 STG.E.U8 desc[UR36][R4.64+0x58], R11 ;  /* 0x0000580b0400c986 */ /* 0x0003e2000c101124 */
        /* <DEDUP_REMOVED lines=13> */
[-C--:B-1----:R-:W-:Y:S01]  /*5050*/  @!P2 IMAD R11, R74, R88.reuse, RZ ;  /* 0x000000584a0ba224 */ /* 0x082fe200078e02ff */
[----:B------:R-:W-:Y:S01]  /*5060*/  @!P3 STG.E.U8 desc[UR36][R4.64+0x61], R73 ;  /* 0x000061490400b986 */ /* 0x000fe2000c101124 */
[C---:B------:R-:W-:Y:S02]  /*5070*/  ISETP.LT.OR P3, PT, R0.reuse, 0x6a, !P1 ;  /* 0x0000006a0000780c */ /* 0x040fe40004f61670 */
[----:B------:R-:W-:Y:S01]  /*5080*/  @!P5 IMAD R75, R75, R88, RZ ;  /* 0x000000584b4bd224 */ /* 0x000fe200078e02ff */
[----:B------:R1:W-:Y:S01]  /*5090*/  @!P2 STG.E.U8 desc[UR36][R6.64+0x60], R11 ;  /* 0x0000600b0600a986 */ /* 0x0003e2000c101124 */
[----:B------:R-:W-:-:S03]  /*50a0*/  ISETP.LT.OR P2, PT, R0, 0x69, !P0 ;  /* 0x000000690000780c */ /* 0x000fc60004741670 */
[----:B------:R-:W-:Y:S01]  /*50b0*/  @!P5 STG.E.U8 desc[UR36][R6.64+0x61], R75 ;  /* 0x0000614b0600d986 */ /* 0x000fe2000c101124 */
[----:B------:R-:W-:Y:S01]  /*50c0*/  ISETP.LT.OR P5, PT, R0, 0x6a, !P0 ;  /* 0x0000006a0000780c */ /* 0x000fe200047a1670 */
[----:B0-----:R-:W-:-:S04]  /*50d0*/  @!P4 IMAD R3, R76, R88, RZ ;  /* 0x000000584c03c224 */ /* 0x001fc800078e02ff */
[-C--:B------:R-:W-:Y:S01]  /*50e0*/  @!P3 IMAD R77, R77, R88.reuse, RZ ;  /* 0x000000584d4db224 */ /* 0x080fe200078e02ff */
[----:B------:R0:W-:Y:S01]  /*50f0*/  @!P4 STG.E.U8 desc[UR36][R4.64+0x68], R3 ;  /* 0x000068030400c986 */ /* 0x0001e2000c101124 */
[----:B------:R-:W-:Y:S02]  /*5100*/  ISETP.LT.OR P4, PT, R0, 0x72, !P1 ;  /* 0x000000720000780c */ /* 0x000fe40004f81670 */
[-C--:B--2---:R-:W-:Y:S01]  /*5110*/  @!P2 IMAD R9, R78, R88.reuse, RZ ;  /* 0x000000584e09a224 */ /* 0x084fe200078e02ff */
[----:B------:R-:W-:Y:S01]  /*5120*/  @!P3 STG.E.U8 desc[UR36][R4.64+0x69], R77 ;  /* 0x0000694d0400b986 */ /* 0x000fe2000c101124 */
[C---:B------:R-:W-:Y:S02]  /*5130*/  ISETP.LT.OR P3, PT, R0.reuse, 0x71, !P1 ;  /* 0x000000710000780c */ /* 0x040fe40004f61670 */
[----:B------:R-:W-:Y:S01]  /*5140*/  @!P5 IMAD R79, R79, R88, RZ ;  /* 0x000000584f4fd224 */ /* 0x000fe200078e02ff */
[----:B------:R-:W-:Y:S01]  /*5150*/  @!P2 STG.E.U8 desc[UR36][R6.64+0x68], R9 ;  /* 0x000068090600a986 */ /* 0x000fe2000c101124 */
[----:B------:R-:W-:-:S03]  /*5160*/  ISETP.LT.OR P2, PT, R0, 0x71, !P0 ;  /* 0x000000710000780c */ /* 0x000fc60004741670 */
[----:B------:R-:W-:Y:S01]  /*5170*/  @!P5 STG.E.U8 desc[UR36][R6.64+0x69], R79 ;  /* 0x0000694f0600d986 */ /* 0x000fe2000c101124 */
[----:B------:R-:W-:Y:S01]  /*5180*/  ISETP.LT.OR P5, PT, R0, 0x79, !P0 ;  /* 0x000000790000780c */ /* 0x000fe200047a1670 */
[----:B------:R-:W-:-:S04]  /*5190*/  @!P4 IMAD R81, R81, R88, RZ ;  /* 0x000000585151c224 */ /* 0x000fc800078e02ff */
[-C--:B-1----:R-:W-:Y:S01]  /*51a0*/  @!P3 IMAD R11, R80, R88.reuse, RZ ;  /* 0x00000058500bb224 */ /* 0x082fe200078e02ff */
[----:B------:R-:W-:Y:S01]  /*51b0*/  @!P4 STG.E.U8 desc[UR36][R4.64+0x71], R81 ;  /* 0x000071510400c986 */ /* 0x000fe2000c101124 */
[C---:B------:R-:W-:Y:S02]  /*51c0*/  ISETP.LT.OR P4, PT, R0.reuse, 0x72, !P0 ;  /* 0x000000720000780c */ /* 0x040fe40004781670 */
[C---:B------:R-:W-:Y:S01]  /*51d0*/  ISETP.LT.OR P0, PT, R0.reuse, 0x7a, !P0 ;  /* 0x0000007a0000780c */ /* 0x040fe20004701670 */
[----:B------:R1:W-:Y:S01]  /*51e0*/  @!P3 STG.E.U8 desc[UR36][R4.64+0x70], R11 ;  /* 0x0000700b0400b986 */ /* 0x0003e2000c101124 */
[----:B------:R-:W-:Y:S01]  /*51f0*/  ISETP.LT.OR P3, PT, R0, 0x79, !P1 ;  /* 0x000000790000780c */ /* 0x000fe20004f61670 */
[----:B0-----:R-:W-:Y:S01]  /*5200*/  @!P2 IMAD R3, R82, R88, RZ ;  /* 0x000000585203a224 */ /* 0x001fe200078e02ff */
[----:B------:R-:W-:-:S04]  /*5210*/  ISETP.LT.OR P1, PT, R0, 0x7a, !P1 ;  /* 0x0000007a0000780c */ /* 0x000fc80004f21670 */
[----:B------:R0:W-:Y:S03]  /*5220*/  @!P2 STG.E.U8 desc[UR36][R6.64+0x70], R3 ;  /* 0x000070030600a986 */ /* 0x0001e6000c101124 */
[-C--:B------:R-:W-:Y:S02]  /*5230*/  @!P4 IMAD R83, R83, R88.reuse, RZ ;  /* 0x000000585353c224 */ /* 0x080fe400078e02ff */
[-C--:B-1----:R-:W-:Y:S02]  /*5240*/  @!P5 IMAD R11, R86, R88.reuse, RZ ;  /* 0x00000058560bd224 */ /* 0x082fe400078e02ff */
[-C--:B------:R-:W-:Y:S01]  /*5250*/  @!P3 IMAD R9, R84, R88.reuse, RZ ;  /* 0x000000585409b224 */ /* 0x080fe200078e02ff */
[----:B------:R0:W-:Y:S01]  /*5260*/  @!P4 STG.E.U8 desc[UR36][R6.64+0x71], R83 ;  /* 0x000071530600c986 */ /* 0x0001e2000c101124 */
[-C--:B------:R-:W-:Y:S02]  /*5270*/  @!P1 IMAD R85, R85, R88.reuse, RZ ;  /* 0x0000005855559224 */ /* 0x080fe400078e02ff */
[----:B------:R-:W-:Y:S01]  /*5280*/  @!P0 IMAD R87, R87, R88, RZ ;  /* 0x0000005857578224 */ /* 0x000fe200078e02ff */
[----:B------:R0:W-:Y:S04]  /*5290*/  @!P3 STG.E.U8 desc[UR36][R4.64+0x78], R9 ;  /* 0x000078090400b986 */ /* 0x0001e8000c101124 */
[----:B------:R0:W-:Y:S04]  /*52a0*/  @!P1 STG.E.U8 desc[UR36][R4.64+0x79], R85 ;  /* 0x0000795504009986 */ /* 0x0001e8000c101124 */
[----:B------:R0:W-:Y:S04]  /*52b0*/  @!P5 STG.E.U8 desc[UR36][R6.64+0x78], R11 ;  /* 0x0000780b0600d986 */ /* 0x0001e8000c101124 */
[----:B------:R0:W-:Y:S02]  /*52c0*/  @!P0 STG.E.U8 desc[UR36][R6.64+0x79], R87 ;  /* 0x0000795706008986 */ /* 0x0001e4000c101124 */
.L_x_163:
[----:B------:R-:W-:Y:S05]  /*52d0*/  BSYNC B0 ;  /* 0x0000000000007941 */ /* 0x000fea0003800000 */
.L_x_33:
[----:B0-----:R-:W2:Y:S01]  /*52e0*/  LDL.64 R2, [R1] ;  /* 0x0000000001027983 */ /* 0x001ea20000100a00 */
[----:B------:R-:W-:Y:S01]  /*52f0*/  ULDC.64 UR4, c[0x0][0x650] ;  /* 0x0001940000047ab9 */ /* 0x000fe20000000a00 */
[----:B------:R0:W-:Y:S01]  /*5300*/  SYNCS.ARRIVE.TRANS64.A1T0 RZ, [R96+UR47], RZ ;  /* 0x000000ff60ff79a7 */ /* 0x0001e2000810002f */
[----:B------:R-:W-:Y:S01]  /*5310*/  PRMT R0, RZ, 0x7610, R0 ;  /* 0x00007610ff007816 */ /* 0x000fe20000000000 */
[----:B------:R-:W-:Y:S02]  /*5320*/  IMAD.MOV.U32 R19, RZ, RZ, -0x1 ;  /* 0xffffffffff137424 */ /* 0x000fe400078e00ff */
[----:B------:R-:W-:Y:S01]  /*5330*/  IMAD.MOV.U32 R22, RZ, RZ, -0x1 ;  /* 0xffffffffff167424 */ /* 0x000fe200078e00ff */
[----:B--2---:R-:W-:-:S04]  /*5340*/  LEA R18, P0, R2, R18, 0x1 ;  /* 0x0000001202127211 */ /* 0x004fc800078008ff */
[----:B------:R-:W-:Y:S01]  /*5350*/  LEA.HI.X R17, R2, R17, R23, 0x1, P0 ;  /* 0x0000001102117211 */ /* 0x000fe200000f0c17 */
[----:B------:R-:W-:Y:S01]  /*5360*/  IMAD.MOV.U32 R2, RZ, RZ, -0x1 ;  /* 0xffffffffff027424 */ /* 0x000fe200078e00ff */
[----:B------:R-:W-:-:S04]  /*5370*/  ISETP.GE.U32.AND P0, PT, R18, UR4, PT ;  /* 0x0000000412007c0c */ /* 0x000fc8000bf06070 */
[----:B------:R-:W-:-:S13]  /*5380*/  ISETP.GE.U32.AND.EX P0, PT, R17, UR5, PT, P0 ;  /* 0x0000000511007c0c */ /* 0x000fda000bf06100 */
[----:B0-----:R-:W-:Y:S05]  /*5390*/  @P0 BRA `(.L_x_164) ;  /* 0x0000000400700947 */ /* 0x001fea0003800000 */
[----:B------:R-:W0:Y:S01]  /*53a0*/  S2R R10, SR_CTAID.X ;  /* 0x00000000000a7919 */ /* 0x000e220000002500 */
[----:B------:R-:W2:Y:S01]  /*53b0*/  LDC.64 R8, c[0x0][0x628] ;  /* 0x00018a00ff087b82 */ /* 0x000ea20000000a00 */
[----:B------:R-:W-:Y:S01]  /*53c0*/  ULDC UR4, c[0x0][0x150] ;  /* 0x0000540000047ab9 */ /* 0x000fe20000000800 */
[----:B----4-:R-:W-:Y:S01]  /*53d0*/  IMAD.MOV.U32 R6, RZ, RZ, R18 ;  /* 0x000000ffff067224 */ /* 0x010fe200078e0012 */
[----:B------:R-:W4:Y:S01]  /*53e0*/  S2R R20, SR_CTAID.Y ;  /* 0x0000000000147919 */ /* 0x000f220000002600 */
[----:B------:R-:W-:-:S04]  /*53f0*/  IMAD.MOV.U32 R7, RZ, RZ, R17 ;  /* 0x000000ffff077224 */ /* 0x000fc800078e0011 */
[----:B-1----:R-:W1:Y:S08]  /*5400*/  LDC R15, c[0x0][0x144] ;  /* 0x00005100ff0f7b82 */ /* 0x002e700000000800 */
[----:B------:R-:W1:Y:S08]  /*5410*/  LDC R0, c[0x0][0x630] ;  /* 0x00018c00ff007b82 */ /* 0x000e700000000800 */
[----:B------:R-:W1:Y:S01]  /*5420*/  LDC.64 R12, c[0x0][0x620] ;  /* 0x00018800ff0c7b82 */ /* 0x000e620000000a00 */
[----:B--2---:R-:W-:-:S04]  /*5430*/  ISETP.NE.U32.AND P0, PT, R8, RZ, PT ;  /* 0x000000ff0800720c */ /* 0x004fc80003f05070 */
[----:B------:R-:W-:Y:S02]  /*5440*/  ISETP.NE.AND.EX P0, PT, R9, RZ, PT, P0 ;  /* 0x000000ff0900720c */ /* 0x000fe40003f05300 */
[----:B0-----:R-:W-:-:S05]  /*5450*/  I2FP.F32.U32 R2, R10 ;  /* 0x0000000a00027245 */ /* 0x001fca0000201000 */
[----:B------:R-:W-:-:S04]  /*5460*/  FMUL R2, R2, UR4 ;  /* 0x0000000402027c20 */ /* 0x000fc80008400000 */
[----:B------:R0:W2:Y:S02]  /*5470*/  F2I.U32.TRUNC.NTZ R14, R2 ;  /* 0x00000002000e7305 */ /* 0x0000a4000020f000 */
[----:B----4-:R-:W-:Y:S05]  /*5480*/  @!P0 BRA `(.L_x_165) ;  /* 0x0000000000288947 */ /* 0x010fea0003800000 */
[----:B------:R-:W4:Y:S02]  /*5490*/  LDC R3, c[0x0][0x634] ;  /* 0x00018d00ff037b82 */ /* 0x000f240000000800 */
[----:B----4-:R-:W-:-:S05]  /*54a0*/  IADD3 R7, P0, R18, R3, RZ ;  /* 0x0000000312077210 */ /* 0x010fca0007f1e0ff */
[----:B---3--:R-:W-:-:S04]  /*54b0*/  IMAD.X R11, RZ, RZ, R17, P0 ;  /* 0x000000ffff0b7224 */ /* 0x008fc800000e0611 */
[----:B0-----:R-:W-:-:S04]  /*54c0*/  IMAD.WIDE.U32 R2, R11, R8, RZ ;  /* 0x000000080b027225 */ /* 0x001fc800078e00ff */
[----:B------:R-:W-:-:S04]  /*54d0*/  IMAD.WIDE.U32 R4, P0, R7, R9, R2 ;  /* 0x0000000907047225 */ /* 0x000fc80007800002 */
[----:B------:R-:W-:-:S04]  /*54e0*/  IMAD.WIDE.U32 R2, R7, R8, RZ ;  /* 0x0000000807027225 */ /* 0x000fc800078e00ff */
[----:B------:R-:W-:Y:S01]  /*54f0*/  IMAD.X R7, RZ, RZ, RZ, P0 ;  /* 0x000000ffff077224 */ /* 0x000fe200000e06ff */
[----:B------:R-:W-:Y:S01]  /*5500*/  IADD3 RZ, P0, R3, R4, RZ ;  /* 0x0000000403ff7210 */ /* 0x000fe20007f1e0ff */
[----:B------:R-:W-:-:S04]  /*5510*/  IMAD.MOV.U32 R6, RZ, RZ, R5 ;  /* 0x000000ffff067224 */ /* 0x000fc800078e0005 */
[----:B------:R-:W-:-:S08]  /*5520*/  IMAD.WIDE.U32.X R6, R11, R9, R6, P0 ;  /* 0x000000090b067225 */ /* 0x000fd000000e0406 */
.L_x_165:
[----:B------:R-:W4:Y:S01]  /*5530*/  LDC.64 R26, c[0x0][0x640] ;  /* 0x00019000ff1a7b82 */ /* 0x000f220000000a00 */
[-C--:B-1-3--:R-:W-:Y:S01]  /*5540*/  SHF.R.U64 R11, R6, R0.reuse, R7 ;  /* 0x00000000060b7219 */ /* 0x08afe20000001207 */
[----:B------:R-:W-:Y:S01]  /*5550*/  IMAD.MOV.U32 R19, RZ, RZ, R17 ;  /* 0x000000ffff137224 */ /* 0x000fe200078e0011 */
[----:B------:R-:W-:Y:S01]  /*5560*/  SHF.R.U32.HI R0, RZ, R0, R7 ;  /* 0x00000000ff007219 */ /* 0x000fe20000011607 */
[----:B--2---:R-:W-:Y:S01]  /*5570*/  IMAD.MOV R14, RZ, RZ, -R14 ;  /* 0x000000ffff0e7224 */ /* 0x004fe200078e0a0e */
[----:B------:R-:W-:Y:S01]  /*5580*/  IADD3 R5, P0, RZ, -R11, RZ ;  /* 0x8000000bff057210 */ /* 0x000fe20007f1e0ff */
[----:B------:R-:W-:Y:S01]  /*5590*/  ULDC UR4, c[0x0][0x154] ;  /* 0x0000550000047ab9 */ /* 0x000fe20000000800 */
[----:B------:R-:W-:Y:S01]  /*55a0*/  IMAD.MOV.U32 R7, RZ, RZ, 0x1 ;  /* 0x00000001ff077424 */ /* 0x000fe200078e00ff */
[----:B------:R-:W1:Y:S01]  /*55b0*/  LDC R4, c[0x0][0x618] ;  /* 0x00018600ff047b82 */ /* 0x000e620000000800 */
[----:B------:R-:W-:Y:S02]  /*55c0*/  IMAD R22, R15, R14, R10 ;  /* 0x0000000e0f167224 */ /* 0x000fe400078e020a */
[----:B------:R-:W-:-:S04]  /*55d0*/  IMAD.X R3, RZ, RZ, ~R0, P0 ;  /* 0x000000ffff037224 */ /* 0x000fc800000e0e00 */
[-C--:B------:R-:W-:Y:S01]  /*55e0*/  IMAD R0, R3, R12.reuse, RZ ;  /* 0x0000000c03007224 */ /* 0x080fe200078e02ff */
[----:B------:R-:W2:Y:S01]  /*55f0*/  LDC R6, c[0x0][0x608] ;  /* 0x00018200ff067b82 */ /* 0x000ea20000000800 */
[----:B0-----:R-:W-:-:S04]  /*5600*/  IMAD.WIDE.U32 R2, R5, R12, R18 ;  /* 0x0000000c05027225 */ /* 0x001fc800078e0012 */
[----:B------:R-:W-:Y:S01]  /*5610*/  IMAD R5, R5, R13, R0 ;  /* 0x0000000d05057224 */ /* 0x000fe200078e0200 */
[----:B------:R-:W-:Y:S02]  /*5620*/  I2FP.F32.U32 R0, R20 ;  /* 0x0000001400007245 */ /* 0x000fe40000201000 */
[----:B------:R-:W0:Y:S01]  /*5630*/  LDC R24, c[0x0][0x658] ;  /* 0x00019600ff187b82 */ /* 0x000e220000000800 */
[----:B------:R-:W-:Y:S01]  /*5640*/  IMAD.IADD R3, R3, 0x1, R5 ;  /* 0x0000000103037824 */ /* 0x000fe200078e0205 */
[----:B----4-:R-:W-:Y:S01]  /*5650*/  ISETP.NE.U32.AND P0, PT, R26, RZ, PT ;  /* 0x000000ff1a00720c */ /* 0x010fe20003f05070 */
[----:B------:R-:W-:Y:S01]  /*5660*/  FMUL R0, R0, UR4 ;  /* 0x0000000400007c20 */ /* 0x000fe20008400000 */
[----:B------:R-:W-:Y:S02]  /*5670*/  IMAD.MOV.U32 R5, RZ, RZ, -0x1 ;  /* 0xffffffffff057424 */ /* 0x000fe400078e00ff */
[----:B------:R-:W-:Y:S01]  /*5680*/  ISETP.NE.AND.EX P0, PT, R27, RZ, PT, P0 ;  /* 0x000000ff1b00720c */ /* 0x000fe20003f05300 */
[----:B------:R3:W4:Y:S01]  /*5690*/  F2I.U32.TRUNC.NTZ R12, R0 ;  /* 0x00000000000c7305 */ /* 0x000722000020f000 */
[----:B------:R-:W3:Y:S01]  /*56a0*/  LDC R15, c[0x0][0x148] ;  /* 0x00005200ff0f7b82 */ /* 0x000ee20000000800 */
[----:B-1----:R-:W-:-:S02]  /*56b0*/  SHF.R.U64 R10, R2, R4, R3 ;  /* 0x00000004020a7219 */ /* 0x002fc40000001203 */
[----:B------:R-:W-:-:S05]  /*56c0*/  SHF.R.U32.HI R3, RZ, R4, R3 ;  /* 0x00000004ff037219 */ /* 0x000fca0000011603 */
[----:B------:R-:W1:Y:S01]  /*56d0*/  LDC R14, c[0x0][0x600] ;  /* 0x00018000ff0e7b82 */ /* 0x000e620000000800 */
[-CC-:B--2---:R-:W-:Y:S02]  /*56e0*/  SHF.R.U64 R8, R10, R6.reuse, R3.reuse ;  /* 0x000000060a087219 */ /* 0x184fe40000001203 */
[----:B------:R-:W-:-:S05]  /*56f0*/  SHF.R.U32.HI R3, RZ, R6, R3 ;  /* 0x00000006ff037219 */ /* 0x000fca0000011603 */
[----:B------:R-:W2:Y:S01]  /*5700*/  LDC R21, c[0x0][0x648] ;  /* 0x00019200ff157b82 */ /* 0x000ea20000000800 */
[-CC-:B0-----:R-:W-:Y:S02]  /*5710*/  SHF.R.U64 R13, R8, R24.reuse, R3.reuse ;  /* 0x00000018080d7219 */ /* 0x181fe40000001203 */
[-C--:B------:R-:W-:Y:S02]  /*5720*/  SHF.L.U32 R5, R5, R24.reuse, RZ ;  /* 0x0000001805057219 */ /* 0x080fe400000006ff */
[-C--:B------:R-:W-:Y:S01]  /*5730*/  SHF.R.U32.HI R3, RZ, R24.reuse, R3 ;  /* 0x00000018ff037219 */ /* 0x080fe20000011603 */
[----:B------:R-:W-:Y:S01]  /*5740*/  IMAD.MOV.U32 R2, RZ, RZ, R13 ;  /* 0x000000ffff027224 */ /* 0x000fe200078e000d */
[----:B------:R-:W-:Y:S01]  /*5750*/  SHF.L.U32 R24, R7, R24, RZ ;  /* 0x0000001807187219 */ /* 0x000fe200000006ff */
[----:B------:R-:W0:Y:S01]  /*5760*/  LDC R25, c[0x0][0x638] ;  /* 0x00018e00ff197b82 */ /* 0x000e220000000800 */
[----:B------:R-:W-:-:S07]  /*5770*/  LOP3.LUT R19, RZ, R5, RZ, 0x33, !PT ;  /* 0x00000005ff137212 */ /* 0x000fce00078e33ff */
[----:B------:R-:W0:Y:S01]  /*5780*/  LDC R28, c[0x0][0x610] ;  /* 0x00018400ff1c7b82 */ /* 0x000e220000000800 */
[----:B----4-:R-:W-:Y:S05]  /*5790*/  @!P0 BRA `(.L_x_166) ;  /* 0x0000000000288947 */ /* 0x010fea0003800000 */
[----:B---3--:R-:W3:Y:S02]  /*57a0*/  LDC R0, c[0x0][0x64c] ;  /* 0x00019300ff007b82 */ /* 0x008ee40000000800 */
[----:B---3--:R-:W-:-:S05]  /*57b0*/  IADD3 R7, P0, R13, R0, RZ ;  /* 0x000000000d077210 */ /* 0x008fca0007f1e0ff */
        /* <DEDUP_REMOVED lines=8> */
.L_x_166:
[----:B------:R-:W4:Y:S01]  /*5840*/  LDC R4, c[0x0][0x65c] ;  /* 0x00019700ff047b82 */ /* 0x000f220000000800 */
[----:B--23--:R-:W-:Y:S01]  /*5850*/  SHF.R.U64 R0, R2, R21, R3 ;  /* 0x0000001502007219 */ /* 0x00cfe20000001203 */
[----:B-1----:R-:W-:Y:S01]  /*5860*/  VIADD R3, R14, 0xffffffff ;  /* 0xffffffff0e037836 */ /* 0x002fe20000000000 */
[----:B------:R-:W-:Y:S01]  /*5870*/  LOP3.LUT R19, R8, R19, RZ, 0xc0, !PT ;  /* 0x0000001308137212 */ /* 0x000fe200078ec0ff */
[----:B------:R-:W-:Y:S02]  /*5880*/  IMAD.MOV R12, RZ, RZ, -R12 ;  /* 0x000000ffff0c7224 */ /* 0x000fe400078e0a0c */
[----:B------:R-:W-:Y:S01]  /*5890*/  IMAD.MOV R2, RZ, RZ, -R0 ;  /* 0x000000ffff027224 */ /* 0x000fe200078e0a00 */
[----:B------:R-:W-:Y:S01]  /*58a0*/  LOP3.LUT R3, R10, R3, RZ, 0xc0, !PT ;  /* 0x000000030a037212 */ /* 0x000fe200078ec0ff */
[----:B------:R-:W-:Y:S02]  /*58b0*/  IMAD R19, R24, R0, R19 ;  /* 0x0000000018137224 */ /* 0x000fe400078e0213 */
[----:B0-----:R-:W-:-:S04]  /*58c0*/  IMAD R0, R2, R25, R13 ;  /* 0x0000001902007224 */ /* 0x001fc800078e020d */
[----:B------:R-:W-:Y:S01]  /*58d0*/  IMAD R2, R0, R14, R3 ;  /* 0x0000000e00027224 */ /* 0x000fe200078e0203 */
[----:B----4-:R-:W-:Y:S01]  /*58e0*/  ISETP.NE.AND P0, PT, R4, 0x1, PT ;  /* 0x000000010400780c */ /* 0x010fe20003f05270 */
[----:B------:R-:W-:-:S05]  /*58f0*/  IMAD.MOV.U32 R4, RZ, RZ, 0x1 ;  /* 0x00000001ff047424 */ /* 0x000fca00078e00ff */
[----:B------:R-:W-:-:S07]  /*5900*/  PRMT R0, R4, 0x7610, R0 ;  /* 0x0000761004007816 */ /* 0x000fce0000000000 */
[----:B------:R-:W-:-:S04]  /*5910*/  @P0 IMAD R22, R15, R12, R20 ;  /* 0x0000000c0f160224 */ /* 0x000fc800078e0214 */
[----:B------:R-:W-:-:S05]  /*5920*/  IMAD R19, R19, R28, R22 ;  /* 0x0000001c13137224 */ /* 0x000fca00078e0216 */
[----:B------:R-:W-:Y:S02]  /*5930*/  SEL R22, R2, R19, !P0 ;  /* 0x0000001302167207 */ /* 0x000fe40004000000 */
[----:B------:R-:W-:Y:S01]  /*5940*/  SEL R19, R19, R2, !P0 ;  /* 0x0000000213137207 */ /* 0x000fe20004000000 */
[----:B------:R-:W-:-:S07]  /*5950*/  IMAD.MOV.U32 R2, RZ, RZ, R11 ;  /* 0x000000ffff027224 */ /* 0x000fce00078e000b */
.L_x_164:
[----:B------:R-:W-:Y:S02]  /*5960*/  LOP3.LUT P0, RZ, R0, 0xff, RZ, 0xc0, !PT ;  /* 0x000000ff00ff7812 */ /* 0x000fe4000780c0ff */
[----:B------:R-:W-:-:S11]  /*5970*/  LOP3.LUT R99, R99, 0x1, RZ, 0x3c, !PT ;  /* 0x0000000163637812 */ /* 0x000fd600078e3cff */
[----:B------:R-:W-:Y:S05]  /*5980*/  @P0 BRA `(.L_x_167) ;  /* 0xffffffbc00400947 */ /* 0x000fea000383ffff */
[----:B------:R-:W-:Y:S05]  /*5990*/  EXIT ;  /* 0x000000000000794d */ /* 0x000fea0003800000 */
.L_x_14:
[----:B------:R-:W-:-:S08]  /*59a0*/  ISETP.NE.AND P0, PT, R0, RZ, PT ;  /* 0x000000ff0000720c */ /* 0x000fd00003f05270 */
[----:B0-----:R-:W0:-:S00]  /*59b0*/  USETMAXREG.DEALLOC.CTAPOOL 0x28 ;  /* 0x00000028000079c8 */ /* 0x001e0000080e0500 */
[----:B------:R-:W-:Y:S05]  /*59c0*/  @P0 EXIT ;  /* 0x000000000000094d */ /* 0x000fea0003800000 */
[----:B0-----:R-:W-:Y:S01]  /*59d0*/  LOP3.LUT P0, RZ, R8, 0xff, RZ, 0xc0, !PT ;  /* 0x000000ff08ff7812 */ /* 0x001fe2000780c0ff */
[----:B------:R-:W-:Y:S02]  /*59e0*/  IMAD.MOV.U32 R0, RZ, RZ, 0x1 ;  /* 0x00000001ff007424 */ /* 0x000fe400078e00ff */
[----:B------:R-:W-:-:S10]  /*59f0*/  IMAD.MOV.U32 R7, RZ, RZ, RZ ;  /* 0x000000ffff077224 */ /* 0x000fd400078e00ff */
[----:B------:R-:W-:Y:S05]  /*5a00*/  @!P0 BRA `(.L_x_168) ;  /* 0x0000000c001c8947 */ /* 0x000fea0003800000 */
[----:B------:R-:W-:Y:S01]  /*5a10*/  LOP3.LUT P0, RZ, R4, 0x1f, RZ, 0xc0, !PT ;  /* 0x0000001f04ff7812 */ /* 0x000fe2000780c0ff */
[----:B------:R-:W-:Y:S01]  /*5a20*/  ULDC UR5, c[0x0][0x658] ;  /* 0x0001960000057ab9 */ /* 0x000fe20000000800 */
[----:B------:R-:W-:Y:S01]  /*5a30*/  UMOV UR6, 0xffffffff ;  /* 0xffffffff00067882 */ /* 0x000fe20000000000 */
[----:B------:R-:W-:Y:S01]  /*5a40*/  BSSY B0, `(.L_x_168) ;  /* 0x00000c3000007945 */ /* 0x000fe20003800000 */
[----:B------:R-:W-:Y:S01]  /*5a50*/  USHF.L.U32 UR6, UR6, UR5, URZ ;  /* 0x0000000506067299 */ /* 0x000fe2000800063f */
[C---:B------:R-:W-:Y:S01]  /*5a60*/  ISETP.NE.AND P2, PT, R3.reuse, RZ, PT ;  /* 0x000000ff0300720c */ /* 0x040fe20003f45270 */
[----:B------:R-:W-:Y:S01]  /*5a70*/  IMAD.MOV.U32 R8, RZ, RZ, 0x1 ;  /* 0x00000001ff087424 */ /* 0x000fe200078e00ff */
[----:B------:R-:W-:Y:S01]  /*5a80*/  ISETP.NE.OR P0, PT, R3, RZ, !P0 ;  /* 0x000000ff0300720c */ /* 0x000fe20004705670 */
[----:B------:R-:W-:Y:S01]  /*5a90*/  IMAD.MOV.U32 R0, RZ, RZ, 0x1 ;  /* 0x00000001ff007424 */ /* 0x000fe200078e00ff */
[----:B------:R-:W-:Y:S01]  /*5aa0*/  LOP3.LUT R6, R16, 0x2, RZ, 0xfc, !PT ;  /* 0x0000000210067812 */ /* 0x000fe200078efcff */
[----:B------:R-:W-:Y:S01]  /*5ab0*/  IMAD.MOV.U32 R7, RZ, RZ, RZ ;  /* 0x000000ffff077224 */ /* 0x000fe200078e00ff */
[----:B------:R-:W-:Y:S01]  /*5ac0*/  ULDC UR4, c[0x0][0x600] ;  /* 0x0001800000047ab9 */ /* 0x000fe20000000800 */
[----:B------:R-:W-:Y:S01]  /*5ad0*/  UMOV UR7, 0x1 ;  /* 0x0000000100077882 */ /* 0x000fe20000000000 */
[----:B------:R-:W-:-:S02]  /*5ae0*/  UIADD3 UR19, UR40, 0x1, URZ ;  /* 0x0000000128137890 */ /* 0x000fc4000fffe03f */
[----:B------:R-:W-:Y:S02]  /*5af0*/  UIADD3 UR15, UR4, -0x1, URZ ;  /* 0xffffffff040f7890 */ /* 0x000fe4000fffe03f */
[----:B------:R-:W-:Y:S02]  /*5b00*/  USHF.L.U32 UR17, UR7, UR5, URZ ;  /* 0x0000000507117299 */ /* 0x000fe4000800063f */
[----:B------:R-:W-:Y:S01]  /*5b10*/  ULOP3.LUT UR16, URZ, UR6, URZ, 0x33, !UPT ;  /* 0x000000063f107292 */ /* 0x000fe2000f8e333f */
[----:B------:R-:W-:-:S11]  /*5b20*/  ULDC.64 UR20, c[0x0][0x198] ;  /* 0x0000660000147ab9 */ /* 0x000fd60000000a00 */
.L_x_180:
[----:B------:R-:W-:-:S03]  /*5b30*/  UMOV UR4, 0xffffffff ;  /* 0xffffffff00047882 */ /* 0x000fc60000000000 */
[----:B------:R-:W-:Y:S05]  /*5b40*/  BRA.DIV UR4, `(.L_x_169) ;  /* 0x0000001604d87947 */ /* 0x000fea000b800000 */
[----:B------:R-:W-:-:S13]  /*5b50*/  ELECT P6, URZ, PT ;  /* 0x00000000003f782f */ /* 0x000fda00038c0000 */
.L_x_207:
[----:B------:R-:W0:Y:S01]  /*5b60*/  LDC R3, c[0x0][0x28c] ;  /* 0x0000a300ff037b82 */ /* 0x000e220000000800 */
[----:B------:R-:W-:Y:S01]  /*5b70*/  BSSY B1, `(.L_x_170) ;  /* 0x0000037000017945 */ /* 0x000fe20003800000 */
[----:B0-----:R-:W-:-:S13]  /*5b80*/  ISETP.LT.OR P6, PT, R3, 0x1, !P6 ;  /* 0x000000010300780c */ /* 0x001fda00077c1670 */
[----:B------:R-:W-:Y:S05]  /*5b90*/  @P6 BRA `(.L_x_171) ;  /* 0x0000000000d06947 */ /* 0x000fea0003800000 */
[----:B------:R-:W-:Y:S02]  /*5ba0*/  IMAD.SHL.U32 R22, R22, 0x80, RZ ;  /* 0x0000008016167824 */ /* 0x000fe400078e00ff */
[----:B------:R-:W-:Y:S02]  /*5bb0*/  IMAD.SHL.U32 R19, R19, 0x40, RZ ;  /* 0x0000004013137824 */ /* 0x000fe400078e00ff */
[----:B------:R-:W-:Y:S02]  /*5bc0*/  IMAD.MOV.U32 R12, RZ, RZ, RZ ;  /* 0x000000ffff0c7224 */ /* 0x000fe400078e00ff */
[----:B------:R-:W-:Y:S02]  /*5bd0*/  IMAD.U32 R13, RZ, RZ, UR19 ;  /* 0x00000013ff0d7e24 */ /* 0x000fe4000f8e00ff */
[----:B------:R-:W-:Y:S02]  /*5be0*/  IMAD.MOV.U32 R3, RZ, RZ, R0 ;  /* 0x000000ffff037224 */ /* 0x000fe400078e0000 */
[----:B------:R-:W-:-:S07]  /*5bf0*/  IMAD.MOV.U32 R4, RZ, RZ, R7 ;  /* 0x000000ffff047224 */ /* 0x000fce00078e0007 */
.L_x_175:
[----:B------:R-:W0:Y:S01]  /*5c00*/  S2R R10, SR_CgaCtaId ;  /* 0x00000000000a7919 */ /* 0x000e220000008800 */
[----:B------:R-:W-:Y:S01]  /*5c10*/  MOV R5, 0x400 ;  /* 0x0000040000057802 */ /* 0x000fe20000000f00 */
[----:B------:R-:W1:Y:S03]  /*5c20*/  @!P2 LDC R9, c[0x0][0x500] ;  /* 0x00014000ff09ab82 */ /* 0x000e660000000800 */
[----:B0-----:R-:W-:Y:S02]  /*5c30*/  LEA R11, R10, R5, 0x18 ;  /* 0x000000050a0b7211 */ /* 0x001fe400078ec0ff */
[----:B------:R-:W-:-:S03]  /*5c40*/  SHF.L.U32 R5, R3, 0x1f, RZ ;  /* 0x0000001f03057819 */ /* 0x000fc600000006ff */
[----:B------:R-:W-:-:S04]  /*5c50*/  IMAD R10, R4, 0x8, R11 ;  /* 0x00000008040a7824 */ /* 0x000fc800078e020b */
[----:B------:R-:W0:Y:S02]  /*5c60*/  SYNCS.PHASECHK.TRANS64.TRYWAIT P1, [R10+URZ+0x90], R5 ;  /* 0x000090050a0075a7 */ /* 0x000e24000802017f */
[----:B01----:R-:W-:Y:S05]  /*5c70*/  @!P1 BRA `(.L_x_172) ;  /* 0x0000001400ac9947 */ /* 0x003fea0003800000 */
.L_x_208:
[----:B0-----:R-:W-:Y:S01]  /*5c80*/  PRMT R5, R6, 0x9910, RZ ;  /* 0x0000991006057816 */ /* 0x001fe200000000ff */
[----:B------:R0:W-:Y:S03]  /*5c90*/  @!P2 SYNCS.ARRIVE.TRANS64 RZ, [R10+URZ], R9 ;  /* 0x000000090affa9a7 */ /* 0x0001e6000800003f */
[----:B------:R-:W-:-:S13]  /*5ca0*/  ISETP.NE.AND P1, PT, R5, 0x2, PT ;  /* 0x000000020500780c */ /* 0x000fda0003f25270 */
[----:B0-----:R-:W-:Y:S05]  /*5cb0*/  @P1 BRA `(.L_x_173) ;  /* 0x0000000000041947 */ /* 0x001fea0003800000 */
[----:B------:R-:W-:Y:S01]  /*5cc0*/  BPT.TRAP 0x1 ;  /* 0x000000040000795c */ /* 0x000fe20000300000 */
.L_x_173:
[----:B------:R-:W-:Y:S05]  /*5cd0*/  @P0 BRA `(.L_x_174) ;  /* 0x0000000000040947 */ /* 0x000fea0003800000 */
[----:B------:R-:W-:Y:S01]  /*5ce0*/  BPT.TRAP 0x1 ;  /* 0x000000040000795c */ /* 0x000fe20000300000 */
.L_x_174:
[--C-:B------:R-:W-:Y:S01]  /*5cf0*/  IMAD R5, R4, 0x1000, R11.reuse ;  /* 0x0000100004057824 */ /* 0x100fe200078e020b */
[----:B------:R-:W-:Y:S01]  /*5d00*/  R2UR UR9, R10 ;  /* 0x000000000a0972ca */ /* 0x000fe200000e0000 */
[C---:B------:R-:W-:Y:S01]  /*5d10*/  IMAD R11, R4.reuse, 0x2000, R11 ;  /* 0x00002000040b7824 */ /* 0x040fe200078e020b */
[----:B------:R-:W-:Y:S01]  /*5d20*/  UIADD3 UR4, UP0, UR20, 0xf0, URZ ;  /* 0x000000f014047890 */ /* 0x000fe2000ff1e03f */
[----:B------:R-:W-:Y:S01]  /*5d30*/  VIADD R13, R13, 0xffffffff ;  /* 0xffffffff0d0d7836 */ /* 0x000fe20000000000 */
[----:B------:R-:W-:Y:S01]  /*5d40*/  R2UR UR5, R5 ;  /* 0x00000000050572ca */ /* 0x000fe200000e0000 */
[----:B------:R-:W-:Y:S01]  /*5d50*/  UIADD3 UR22, UP1, UR20, 0x1f0, URZ ;  /* 0x000001f014167890 */ /* 0x000fe2000ff3e03f */
[----:B------:R-:W-:Y:S01]  /*5d60*/  R2UR UR8, R11 ;  /* 0x000000000b0872ca */ /* 0x000fe200000e0000 */
[----:B------:R-:W-:Y:S01]  /*5d70*/  VIADD R4, R4, 0x1 ;  /* 0x0000000104047836 */ /* 0x000fe20000000000 */
[----:B------:R-:W-:Y:S01]  /*5d80*/  R2UR UR11, R19 ;  /* 0x00000000130b72ca */ /* 0x000fe200000e0000 */
[----:B------:R-:W-:Y:S01]  /*5d90*/  UIADD3.X UR23, URZ, UR21, URZ, UP1, !UPT ;  /* 0x000000153f177290 */ /* 0x000fe20008ffe43f */
[----:B------:R-:W-:Y:S01]  /*5da0*/  R2UR UR10, R12 ;  /* 0x000000000c0a72ca */ /* 0x000fe200000e0000 */
[----:B------:R-:W-:Y:S01]  /*5db0*/  UMOV UR6, 0x0 ;  /* 0x0000000000067882 */ /* 0x000fe20000000000 */
[----:B------:R-:W-:Y:S01]  /*5dc0*/  R2UR UR12, R2 ;  /* 0x00000000020c72ca */ /* 0x000fe200000e0000 */
[----:B------:R-:W-:Y:S01]  /*5dd0*/  UMOV UR7, 0x10000000 ;  /* 0x1000000000077882 */ /* 0x000fe20000000000 */
[----:B------:R-:W-:Y:S01]  /*5de0*/  R2UR UR18, R22 ;  /* 0x00000000161272ca */ /* 0x000fe200000e0000 */
[----:B------:R-:W-:Y:S01]  /*5df0*/  VIADD R12, R12, 0x40 ;  /* 0x000000400c0c7836 */ /* 0x000fe20000000000 */
[----:B------:R-:W-:Y:S01]  /*5e00*/  ISETP.GT.AND P3, PT, R13, 0x1, PT ;  /* 0x000000010d00780c */ /* 0x000fe20003f64270 */
[----:B------:R-:W-:Y:S01]  /*5e10*/  UIADD3 UR13, UR5, 0x200, URZ ;  /* 0x00000200050d7890 */ /* 0x000fe2000fffe03f */
[----:B------:R-:W-:Y:S01]  /*5e20*/  ISETP.NE.AND P1, PT, R4, 0x12, PT ;  /* 0x000000120400780c */ /* 0x000fe20003f25270 */
[----:B------:R-:W-:-:S02]  /*5e30*/  UIADD3.X UR5, URZ, UR21, URZ, UP0, !UPT ;  /* 0x000000153f057290 */ /* 0x000fc400087fe43f */
[----:B------:R-:W-:Y:S01]  /*5e40*/  UIADD3 UR14, UR8, 0x12200, URZ ;  /* 0x00012200080e7890 */ /* 0x000fe2000fffe03f */
[----:B------:R-:W-:Y:S02]  /*5e50*/  SEL R10, RZ, 0x1, P1 ;  /* 0x00000001ff0a7807 */ /* 0x000fe40000800000 */
[----:B------:R-:W-:Y:S01]  /*5e60*/  UMOV UR8, UR13 ;  /* 0x0000000d00087c82 */ /* 0x000fe20008000000 */
[----:B------:R-:W-:Y:S02]  /*5e70*/  SEL R4, R4, RZ, P1 ;  /* 0x000000ff04047207 */ /* 0x000fe40000800000 */
[----:B------:R-:W-:Y:S01]  /*5e80*/  LOP3.LUT R3, R3, R10, RZ, 0x3c, !PT ;  /* 0x0000000a03037212 */ /* 0x000fe200078e3cff */
[----:B------:R0:W-:Y:S02]  /*5e90*/  UTMALDG.3D [UR8], [UR4], desc[UR6] ;  /* 0x00000608040075b4 */ /* 0x0001e40008011000 */
[----:B0-----:R-:W-:Y:S01]  /*5ea0*/  UMOV UR8, UR14 ;  /* 0x0000000e00087c82 */ /* 0x001fe20008000000 */
[----:B------:R-:W-:-:S02]  /*5eb0*/  UMOV UR11, UR18 ;  /* 0x00000012000b7c82 */ /* 0x000fc40008000000 */
[----:B------:R0:W-:Y:S02]  /*5ec0*/  UTMALDG.3D [UR8], [UR22], desc[UR6] ;  /* 0x00000608160075b4 */ /* 0x0001e40008011000 */
[----:B0-----:R-:W-:Y:S05]  /*5ed0*/  @P3 BRA `(.L_x_175) ;  /* 0xfffffffc00483947 */ /* 0x001fea000383ffff */
.L_x_171:
[----:B------:R-:W-:Y:S05]  /*5ee0*/  BSYNC B1 ;  /* 0x0000000000017941 */ /* 0x000fea0003800000 */
.L_x_170:
[----:B------:R-:W2:Y:S01]  /*5ef0*/  LDL.64 R10, [R1] ;  /* 0x00000000010a7983 */ /* 0x000ea20000100a00 */
[----:B------:R-:W-:Y:S01]  /*5f00*/  LOP3.LUT P4, RZ, R8, 0xff, RZ, 0xc0, !PT ;  /* 0x000000ff08ff7812 */ /* 0x000fe2000788c0ff */
[----:B------:R-:W-:Y:S01]  /*5f10*/  VIADD R4, R7, UR40 ;  /* 0x0000002807047c36 */ /* 0x000fe20008000000 */
[----:B------:R-:W-:Y:S01]  /*5f20*/  ULDC.64 UR4, c[0x0][0x650] ;  /* 0x0001940000047ab9 */ /* 0x000fe20000000a00 */
[----:B------:R-:W-:Y:S01]  /*5f30*/  IMAD.U32 R7, RZ, RZ, UR40 ;  /* 0x00000028ff077e24 */ /* 0x000fe2000f8e00ff */
[----:B------:R-:W-:Y:S01]  /*5f40*/  UISETP.GE.U32.AND UP0, UPT, UR40, 0x12, UPT ;  /* 0x000000122800788c */ /* 0x000fe2000bf06070 */
[----:B------:R-:W-:Y:S01]  /*5f50*/  BSSY B1, `(.L_x_176) ;  /* 0x000006f000017945 */ /* 0x000fe20003800000 */
[----:B------:R-:W-:Y:S01]  /*5f60*/  ISETP.GT.U32.AND P1, PT, R4, 0x11, PT ;  /* 0x000000110400780c */ /* 0x000fe20003f24070 */
[----:B------:R-:W-:Y:S01]  /*5f70*/  IMAD.MOV.U32 R19, RZ, RZ, -0x1 ;  /* 0xffffffffff137424 */ /* 0x000fe200078e00ff */
[----:B------:R-:W-:Y:S01]  /*5f80*/  PRMT R8, RZ, 0x7610, R8 ;  /* 0x00007610ff087816 */ /* 0x000fe20000000008 */
[----:B------:R-:W-:Y:S01]  /*5f90*/  IMAD.MOV.U32 R22, RZ, RZ, -0x1 ;  /* 0xffffffffff167424 */ /* 0x000fe200078e00ff */
[----:B------:R-:W-:-:S02]  /*5fa0*/  ISETP.LT.U32.AND P1, PT, R7, 0x12, P1 ;  /* 0x000000120700780c */ /* 0x000fc40000f21070 */
[----:B------:R-:W-:Y:S01]  /*5fb0*/  PLOP3.LUT P3, PT, PT, PT, UP0, 0x80, 0x0 ;  /* 0x000000000000781c */ /* 0x000fe20003f6f008 */
[----:B------:R-:W0:Y:S01]  /*5fc0*/  @P4 S2R R3, SR_CgaCtaId ;  /* 0x0000000000034919 */ /* 0x000e220000008800 */
[----:B------:R-:W-:-:S04]  /*5fd0*/  @P4 MOV R2, 0x400 ;  /* 0x0000040000024802 */ /* 0x000fc80000000f00 */
[----:B0-----:R-:W-:Y:S01]  /*5fe0*/  @P4 LEA R5, R3, R2, 0x18 ;  /* 0x0000000203054211 */ /* 0x001fe200078ec0ff */
[----:B------:R-:W-:-:S03]  /*5ff0*/  IMAD.WIDE.U32 R2, R4, 0x38e38e39, RZ ;  /* 0x38e38e3904027825 */ /* 0x000fc600078e00ff */
[----:B------:R0:W-:Y:S01]  /*6000*/  @P4 SYNCS.ARRIVE.TRANS64.A1T0 RZ, [R5+URZ+0x158], RZ ;  /* 0x000158ff05ff49a7 */ /* 0x0001e2000810003f */
[----:B------:R-:W-:Y:S01]  /*6010*/  IMAD.MOV.U32 R2, RZ, RZ, -0x1 ;  /* 0xffffffffff027424 */ /* 0x000fe200078e00ff */
[----:B0-----:R-:W-:Y:S02]  /*6020*/  SHF.R.U32.HI R5, RZ, 0x2, R3 ;  /* 0x00000002ff057819 */ /* 0x001fe40000011603 */
[----:B------:R-:W-:-:S03]  /*6030*/  SEL R3, RZ, 0x1, !P1 ;  /* 0x00000001ff037807 */ /* 0x000fc60004800000 */
[----:B------:R-:W-:Y:S01]  /*6040*/  IMAD R7, R5, -0x12, R4 ;  /* 0xffffffee05077824 */ /* 0x000fe200078e0204 */
[----:B------:R-:W-:Y:S02]  /*6050*/  LOP3.LUT R0, R0, R3, RZ, 0x3c, !PT ;  /* 0x0000000300007212 */ /* 0x000fe400078e3cff */
[----:B------:R-:W-:Y:S02]  /*6060*/  PRMT R3, RZ, 0x7610, R3 ;  /* 0x00007610ff037816 */ /* 0x000fe40000000003 */
[----:B------:R-:W-:Y:S02]  /*6070*/  @P3 LOP3.LUT R0, R0, 0x1, R5, 0x78, !PT ;  /* 0x0000000100003812 */ /* 0x000fe400078e7805 */
[----:B--2---:R-:W-:-:S04]  /*6080*/  IADD3 R18, P4, R18, R10, RZ ;  /* 0x0000000a12127210 */ /* 0x004fc80007f9e0ff */
[----:B------:R-:W-:Y:S01]  /*6090*/  ISETP.GE.U32.AND P1, PT, R18, UR4, PT ;  /* 0x0000000412007c0c */ /* 0x000fe2000bf26070 */
[----:B------:R-:W-:-:S05]  /*60a0*/  IMAD.X R17, R17, 0x1, R23, P4 ;  /* 0x0000000111117824 */ /* 0x000fca00020e0617 */
[----:B------:R-:W-:-:S13]  /*60b0*/  ISETP.GE.U32.AND.EX P1, PT, R17, UR5, PT, P1 ;  /* 0x0000000511007c0c */ /* 0x000fda000bf26110 */
[----:B------:R-:W-:Y:S05]  /*60c0*/  @P1 BRA `(.L_x_177) ;  /* 0x00000004005c1947 */ /* 0x000fea0003800000 */
[----:B------:R-:W0:Y:S01]  /*60d0*/  S2R R11, SR_CTAID.X ;  /* 0x00000000000b7919 */ /* 0x000e220000002500 */
[----:B------:R-:W-:Y:S01]  /*60e0*/  ULDC.64 UR4, c[0x0][0x628] ;  /* 0x00018a0000047ab9 */ /* 0x000fe20000000a00 */
[----:B------:R-:W1:Y:S01]  /*60f0*/  LDC R12, c[0x0][0x144] ;  /* 0x00005100ff0c7b82 */ /* 0x000e620000000800 */
[----:B------:R-:W-:Y:S01]  /*6100*/  ISETP.NE.U32.AND P1, PT, RZ, UR4, PT ;  /* 0x00000004ff007c0c */ /* 0x000fe2000bf25070 */
[----:B------:R-:W2:Y:S01]  /*6110*/  S2R R9, SR_CTAID.Y ;  /* 0x0000000000097919 */ /* 0x000ea20000002600 */
[----:B------:R-:W-:Y:S01]  /*6120*/  ULDC UR6, c[0x0][0x150] ;  /* 0x0000540000067ab9 */ /* 0x000fe20000000800 */
[----:B------:R-:W-:Y:S01]  /*6130*/  ULDC UR7, c[0x0][0x630] ;  /* 0x00018c0000077ab9 */ /* 0x000fe20000000800 */
[----:B------:R-:W-:Y:S01]  /*6140*/  ISETP.NE.AND.EX P1, PT, RZ, UR5, PT, P1 ;  /* 0x00000005ff007c0c */ /* 0x000fe2000bf25310 */
[----:B------:R-:W-:Y:S01]  /*6150*/  IMAD.MOV.U32 R2, RZ, RZ, R18 ;  /* 0x000000ffff027224 */ /* 0x000fe200078e0012 */
[----:B0-----:R-:W-:-:S05]  /*6160*/  I2FP.F32.U32 R3, R11 ;  /* 0x0000000b00037245 */ /* 0x001fca0000201000 */
[----:B------:R-:W-:Y:S01]  /*6170*/  FMUL R14, R3, UR6 ;  /* 0x00000006030e7c20 */ /* 0x000fe20008400000 */
[----:B------:R-:W-:-:S05]  /*6180*/  IMAD.MOV.U32 R3, RZ, RZ, R17 ;  /* 0x000000ffff037224 */ /* 0x000fca00078e0011 */
[----:B--2---:R-:W-:Y:S05]  /*6190*/  @!P1 BRA `(.L_x_178) ;  /* 0x0000000000289947 */ /* 0x004fea0003800000 */
[----:B------:R-:W-:Y:S02]  /*61a0*/  ULDC UR6, c[0x0][0x634] ;  /* 0x00018d0000067ab9 */ /* 0x000fe40000000800 */
[----:B------:R-:W-:-:S05]  /*61b0*/  IADD3 R3, P1, R18, UR6, RZ ;  /* 0x0000000612037c10 */ /* 0x000fca000ff3e0ff */
[----:B------:R-:W-:-:S04]  /*61c0*/  IMAD.X R13, RZ, RZ, R17, P1 ;  /* 0x000000ffff0d7224 */ /* 0x000fc800008e0611 */
[----:B------:R-:W-:-:S04]  /*61d0*/  IMAD.WIDE.U32 R4, R13, UR4, RZ ;  /* 0x000000040d047c25 */ /* 0x000fc8000f8e00ff */
[----:B------:R-:W-:-:S04]  /*61e0*/  IMAD.WIDE.U32 R4, P1, R3, UR5, R4 ;  /* 0x0000000503047c25 */ /* 0x000fc8000f820004 */
[----:B------:R-:W-:-:S04]  /*61f0*/  IMAD.WIDE.U32 R2, R3, UR4, RZ ;  /* 0x0000000403027c25 */ /* 0x000fc8000f8e00ff */
[----:B------:R-:W-:Y:S01]  /*6200*/  IMAD.MOV.U32 R2, RZ, RZ, R5 ;  /* 0x000000ffff027224 */ /* 0x000fe200078e0005 */
[----:B------:R-:W-:Y:S01]  /*6210*/  IADD3 RZ, P3, R3, R4, RZ ;  /* 0x0000000403ff7210 */ /* 0x000fe20007f7e0ff */
[----:B------:R-:W-:-:S04]  /*6220*/  IMAD.X R3, RZ, RZ, RZ, P1 ;  /* 0x000000ffff037224 */ /* 0x000fc800008e06ff */
[----:B------:R-:W-:-:S08]  /*6230*/  IMAD.WIDE.U32.X R2, R13, UR5, R2, P3 ;  /* 0x000000050d027c25 */ /* 0x000fd000098e0402 */
.L_x_178:
[--C-:B------:R-:W-:Y:S01]  /*6240*/  SHF.R.U64 R10, R2, UR7, R3.reuse ;  /* 0x00000007020a7c19 */ /* 0x100fe20008001203 */
[----:B------:R-:W0:Y:S01]  /*6250*/  F2I.U32.TRUNC.NTZ R14, R14 ;  /* 0x0000000e000e7305 */ /* 0x000e22000020f000 */
[----:B------:R-:W-:Y:S01]  /*6260*/  SHF.R.U32.HI R2, RZ, UR7, R3 ;  /* 0x00000007ff027c19 */ /* 0x000fe20008011603 */
[----:B------:R-:W-:Y:S01]  /*6270*/  ULDC.64 UR4, c[0x0][0x620] ;  /* 0x0001880000047ab9 */ /* 0x000fe20000000a00 */
[----:B------:R-:W-:Y:S01]  /*6280*/  IADD3 R5, P1, RZ, -R10, RZ ;  /* 0x8000000aff057210 */ /* 0x000fe20007f3e0ff */
[----:B------:R-:W-:Y:S01]  /*6290*/  IMAD.MOV.U32 R3, RZ, RZ, R17 ;  /* 0x000000ffff037224 */ /* 0x000fe200078e0011 */
[----:B------:R-:W-:-:S03]  /*62a0*/  ULDC.64 UR6, c[0x0][0x640] ;  /* 0x0001900000067ab9 */ /* 0x000fc60000000a00 */
[----:B------:R-:W-:Y:S01]  /*62b0*/  IMAD.X R2, RZ, RZ, ~R2, P1 ;  /* 0x000000ffff027224 */ /* 0x000fe200008e0e02 */
[----:B------:R-:W-:-:S03]  /*62c0*/  ISETP.NE.U32.AND P1, PT, RZ, UR6, PT ;  /* 0x00000006ff007c0c */ /* 0x000fc6000bf25070 */
[----:B------:R-:W-:Y:S01]  /*62d0*/  IMAD R4, R2, UR4, RZ ;  /* 0x0000000402047c24 */ /* 0x000fe2000f8e02ff */
[----:B------:R-:W-:Y:S01]  /*62e0*/  ISETP.NE.AND.EX P1, PT, RZ, UR7, PT, P1 ;  /* 0x00000007ff007c0c */ /* 0x000fe2000bf25310 */
[----:B------:R-:W-:-:S04]  /*62f0*/  IMAD.MOV.U32 R2, RZ, RZ, R18 ;  /* 0x000000ffff027224 */ /* 0x000fc800078e0012 */
[----:B------:R-:W-:Y:S01]  /*6300*/  IMAD.WIDE.U32 R2, R5, UR4, R2 ;  /* 0x0000000405027c25 */ /* 0x000fe2000f8e0002 */
[----:B------:R-:W-:-:S03]  /*6310*/  ULDC UR4, c[0x0][0x618] ;  /* 0x0001860000047ab9 */ /* 0x000fc60000000800 */
[----:B------:R-:W-:Y:S01]  /*6320*/  IMAD R5, R5, UR5, R4 ;  /* 0x0000000505057c24 */ /* 0x000fe2000f8e0204 */
[----:B------:R-:W-:Y:S01]  /*6330*/  ULDC UR5, c[0x0][0x154] ;  /* 0x0000550000057ab9 */ /* 0x000fe20000000800 */
[----:B0-----:R-:W-:Y:S02]  /*6340*/  IMAD.MOV R4, RZ, RZ, -R14 ;  /* 0x000000ffff047224 */ /* 0x001fe400078e0a0e */
[----:B------:R-:W0:Y:S01]  /*6350*/  LDC R14, c[0x0][0x148] ;  /* 0x00005200ff0e7b82 */ /* 0x000e220000000800 */
[----:B------:R-:W-:Y:S02]  /*6360*/  IMAD.IADD R3, R3, 0x1, R5 ;  /* 0x0000000103037824 */ /* 0x000fe400078e0205 */
[----:B-1----:R-:W-:Y:S01]  /*6370*/  IMAD R11, R12, R4, R11 ;  /* 0x000000040c0b7224 */ /* 0x002fe200078e020b */
[----:B------:R-:W-:Y:S02]  /*6380*/  I2FP.F32.U32 R4, R9 ;  /* 0x0000000900047245 */ /* 0x000fe40000201000 */
[----:B------:R-:W-:-:S02]  /*6390*/  SHF.R.U64 R12, R2, UR4, R3 ;  /* 0x00000004020c7c19 */ /* 0x000fc40008001203 */
[----:B------:R-:W-:Y:S01]  /*63a0*/  SHF.R.U32.HI R3, RZ, UR4, R3 ;  /* 0x00000004ff037c19 */ /* 0x000fe20008011603 */
[----:B------:R-:W-:Y:S01]  /*63b0*/  FMUL R4, R4, UR5 ;  /* 0x0000000504047c20 */ /* 0x000fe20008400000 */
[----:B------:R-:W-:Y:S02]  /*63c0*/  ULDC UR4, c[0x0][0x608] ;  /* 0x0001820000047ab9 */ /* 0x000fe40000000800 */
[--C-:B------:R-:W-:Y:S01]  /*63d0*/  SHF.R.U64 R15, R12, UR4, R3.reuse ;  /* 0x000000040c0f7c19 */ /* 0x100fe20008001203 */
[----:B------:R1:W2:Y:S01]  /*63e0*/  F2I.U32.TRUNC.NTZ R20, R4 ;  /* 0x0000000400147305 */ /* 0x0002a2000020f000 */
[----:B------:R-:W-:Y:S01]  /*63f0*/  SHF.R.U32.HI R2, RZ, UR4, R3 ;  /* 0x00000004ff027c19 */ /* 0x000fe20008011603 */
[----:B------:R-:W-:-:S03]  /*6400*/  ULDC UR4, c[0x0][0x658] ;  /* 0x0001960000047ab9 */ /* 0x000fc60000000800 */
[--C-:B------:R-:W-:Y:S02]  /*6410*/  SHF.R.U64 R13, R15, UR4, R2.reuse ;  /* 0x000000040f0d7c19 */ /* 0x100fe40008001202 */
[----:B------:R-:W-:-:S03]  /*6420*/  SHF.R.U32.HI R19, RZ, UR4, R2 ;  /* 0x00000004ff137c19 */ /* 0x000fc60008011602 */
[----:B------:R-:W-:Y:S02]  /*6430*/  IMAD.MOV.U32 R2, RZ, RZ, R13 ;  /* 0x000000ffff027224 */ /* 0x000fe400078e000d */
[----:B------:R-:W-:Y:S01]  /*6440*/  IMAD.MOV.U32 R3, RZ, RZ, R19 ;  /* 0x000000ffff037224 */ /* 0x000fe200078e0013 */
[----:B-1----:R-:W-:Y:S06]  /*6450*/  @!P1 BRA `(.L_x_179) ;  /* 0x0000000000289947 */ /* 0x002fec0003800000 */
        /* <DEDUP_REMOVED lines=10> */
.L_x_179:
[----:B------:R-:W1:Y:S01]  /*6500*/  LDC R4, c[0x0][0x65c] ;  /* 0x00019700ff047b82 */ /* 0x000e620000000800 */
[----:B------:R-:W-:Y:S01]  /*6510*/  ULDC UR4, c[0x0][0x648] ;  /* 0x0001920000047ab9 */ /* 0x000fe20000000800 */
[----:B------:R-:W-:Y:S01]  /*6520*/  LOP3.LUT R15, R15, UR16, RZ, 0xc0, !PT ;  /* 0x000000100f0f7c12 */ /* 0x000fe2000f8ec0ff */
[----:B--2---:R-:W-:Y:S01]  /*6530*/  IMAD.MOV R20, RZ, RZ, -R20 ;  /* 0x000000ffff147224 */ /* 0x004fe200078e0a14 */
[----:B------:R-:W-:Y:S01]  /*6540*/  SHF.R.U64 R2, R2, UR4, R3 ;  /* 0x0000000402027c19 */ /* 0x000fe20008001203 */
[----:B------:R-:W-:Y:S01]  /*6550*/  ULDC UR4, c[0x0][0x638] ;  /* 0x00018e0000047ab9 */ /* 0x000fe20000000800 */
[----:B------:R-:W-:Y:S01]  /*6560*/  LOP3.LUT R12, R12, UR15, RZ, 0xc0, !PT ;  /* 0x0000000f0c0c7c12 */ /* 0x000fe2000f8ec0ff */
[----:B------:R-:W-:Y:S01]  /*6570*/  ULDC UR5, c[0x0][0x610] ;  /* 0x0001840000057ab9 */ /* 0x000fe20000000800 */
[----:B------:R-:W-:Y:S01]  /*6580*/  IMAD.MOV.U32 R3, RZ, RZ, 0x1 ;  /* 0x00000001ff037424 */ /* 0x000fe200078e00ff */
[----:B-1----:R-:W-:Y:S01]  /*6590*/  ISETP.NE.AND P1, PT, R4, 0x1, PT ;  /* 0x000000010400780c */ /* 0x002fe20003f25270 */
[----:B------:R-:W-:-:S02]  /*65a0*/  IMAD.MOV R4, RZ, RZ, -R2 ;  /* 0x000000ffff047224 */ /* 0x000fc400078e0a02 */
[----:B------:R-:W-:Y:S02]  /*65b0*/  IMAD R2, R2, UR17, R15 ;  /* 0x0000001102027c24 */ /* 0x000fe4000f8e020f */
[----:B------:R-:W-:Y:S01]  /*65c0*/  IMAD R13, R4, UR4, R13 ;  /* 0x00000004040d7c24 */ /* 0x000fe2000f8e020d */
[----:B------:R-:W-:-:S07]  /*65d0*/  ULDC UR4, c[0x0][0x600] ;  /* 0x0001800000047ab9 */ /* 0x000fce0000000800 */
[----:B0-----:R-:W-:-:S04]  /*65e0*/  @P1 IMAD R11, R14, R20, R9 ;  /* 0x000000140e0b1224 */ /* 0x001fc800078e0209 */
[----:B------:R-:W-:Y:S02]  /*65f0*/  IMAD R11, R2, UR5, R11 ;  /* 0x00000005020b7c24 */ /* 0x000fe4000f8e020b */
[----:B------:R-:W-:-:S05]  /*6600*/  IMAD R2, R13, UR4, R12 ;  /* 0x000000040d027c24 */ /* 0x000fca000f8e020c */
[----:B------:R-:W-:Y:S02]  /*6610*/  SEL R22, R2, R11, !P1 ;  /* 0x0000000b02167207 */ /* 0x000fe40004800000 */
[----:B------:R-:W-:Y:S01]  /*6620*/  SEL R19, R11, R2, !P1 ;  /* 0x000000020b137207 */ /* 0x000fe20004800000 */
[----:B------:R-:W-:-:S07]  /*6630*/  IMAD.MOV.U32 R2, RZ, RZ, R10 ;  /* 0x000000ffff027224 */ /* 0x000fce00078e000a */
.L_x_177:
[----:B------:R-:W-:Y:S05]  /*6640*/  BSYNC B1 ;  /* 0x0000000000017941 */ /* 0x000fea0003800000 */
.L_x_176:
[----:B------:R-:W-:-:S13]  /*6650*/  LOP3.LUT P1, RZ, R3, 0xff, RZ, 0xc0, !PT ;  /* 0x000000ff03ff7812 */ /* 0x000fda000782c0ff */
[----:B------:R-:W-:Y:S05]  /*6660*/  @P1 BRA `(.L_x_180) ;  /* 0xfffffff400301947 */ /* 0x000fea000383ffff */
[----:B------:R-:W-:Y:S05]  /*6670*/  BSYNC B0 ;  /* 0x0000000000007941 */ /* 0x000fea0003800000 */
.L_x_168:
[----:B------:R-:W-:-:S03]  /*6680*/  UMOV UR4, 0xffffffff ;  /* 0xffffffff00047882 */ /* 0x000fc60000000000 */
[----:B------:R-:W-:Y:S05]  /*6690*/  BRA.DIV UR4, `(.L_x_181) ;  /* 0x0000000e04387947 */ /* 0x000fea000b800000 */
[----:B------:R-:W-:-:S13]  /*66a0*/  ELECT P6, URZ, PT ;  /* 0x00000000003f782f */ /* 0x000fda00038c0000 */
.L_x_211:
[----:B------:R-:W-:Y:S04]  /*66b0*/  BSSY B0, `(.L_x_182) ;  /* 0x00000a9000007945 */ /* 0x000fe80003800000 */
[----:B------:R-:W-:Y:S05]  /*66c0*/  @!P6 BRA `(.L_x_183) ;  /* 0x00000008009ce947 */ /* 0x000fea0003800000 */
[----:B------:R-:W-:-:S04]  /*66d0*/  LOP3.LUT R16, R16, 0x2, RZ, 0xfc, !PT ;  /* 0x0000000210107812 */ /* 0x000fc800078efcff */
[----:B------:R-:W-:-:S13]  /*66e0*/  ISETP.NE.AND P0, PT, R16, 0x3, PT ;  /* 0x000000031000780c */ /* 0x000fda0003f05270 */
[----:B------:R-:W-:Y:S05]  /*66f0*/  @!P0 BRA `(.L_x_184) ;  /* 0x0000000000048947 */ /* 0x000fea0003800000 */
[----:B------:R-:W-:Y:S01]  /*6700*/  BPT.TRAP 0x1 ;  /* 0x000000040000795c */ /* 0x000fe20000300000 */
.L_x_184:
[----:B------:R-:W0:Y:S01]  /*6710*/  S2R R3, SR_CgaCtaId ;  /* 0x0000000000037919 */ /* 0x000e220000008800 */
[----:B------:R-:W-:Y:S02]  /*6720*/  MOV R2, 0x400 ;  /* 0x0000040000027802 */ /* 0x000fe40000000f00 */
[----:B------:R-:W-:Y:S02]  /*6730*/  SHF.L.U32 R4, R0, 0x1f, RZ ;  /* 0x0000001f00047819 */ /* 0x000fe400000006ff */
[----:B0-----:R-:W-:-:S05]  /*6740*/  LEA R2, R3, R2, 0x18 ;  /* 0x0000000203027211 */ /* 0x001fca00078ec0ff */
[----:B------:R-:W-:-:S04]  /*6750*/  VIADD R2, R2, 0x90 ;  /* 0x0000009002027836 */ /* 0x000fc80000000000 */
[C---:B------:R-:W-:Y:S02]  /*6760*/  IMAD R9, R7.reuse, 0x8, R2 ;  /* 0x0000000807097824 */ /* 0x040fe400078e0202 */
[----:B------:R-:W-:Y:S02]  /*6770*/  VIADD R7, R7, 0x1 ;  /* 0x0000000107077836 */ /* 0x000fe40000000000 */
[----:B------:R-:W0:Y:S03]  /*6780*/  SYNCS.PHASECHK.TRANS64.TRYWAIT P0, [R9+URZ], R4 ;  /* 0x00000004090075a7 */ /* 0x000e26000800017f */
[----:B------:R-:W-:-:S04]  /*6790*/  ISETP.NE.AND P1, PT, R7, 0x12, PT ;  /* 0x000000120700780c */ /* 0x000fc80003f25270 */
[----:B------:R-:W-:Y:S02]  /*67a0*/  SEL R3, RZ, 0x1, P1 ;  /* 0x00000001ff037807 */ /* 0x000fe40000800000 */
[----:B------:R-:W-:Y:S02]  /*67b0*/  SEL R7, R7, RZ, P1 ;  /* 0x000000ff07077207 */ /* 0x000fe40000800000 */
[----:B------:R-:W-:-:S03]  /*67c0*/  LOP3.LUT R6, R0, R3, RZ, 0x3c, !PT ;  /* 0x0000000300067212 */ /* 0x000fc600078e3cff */
[----:B------:R-:W-:Y:S01]  /*67d0*/  IMAD R8, R7, 0x8, R2 ;  /* 0x0000000807087824 */ /* 0x000fe200078e0202 */
[----:B------:R-:W-:Y:S01]  /*67e0*/  SHF.L.U32 R5, R6, 0x1f, RZ ;  /* 0x0000001f06057819 */ /* 0x000fe200000006ff */
[----:B0-----:R-:W-:Y:S06]  /*67f0*/  @!P0 BRA `(.L_x_185) ;  /* 0x0000000c00008947 */ /* 0x001fec0003800000 */
.L_x_212:
[----:B------:R-:W1:Y:S01]  /*6800*/  SYNCS.PHASECHK.TRANS64.TRYWAIT P0, [R8+URZ], R5 ;  /* 0x00000005080075a7 */ /* 0x000e62000800017f */
[----:B------:R-:W-:-:S05]  /*6810*/  VIADD R0, R7, 0x1 ;  /* 0x0000000107007836 */ /* 0x000fca0000000000 */
[----:B------:R-:W-:-:S04]  /*6820*/  ISETP.NE.AND P1, PT, R0, 0x12, PT ;  /* 0x000000120000780c */ /* 0x000fc80003f25270 */
[----:B------:R-:W-:Y:S02]  /*6830*/  SEL R3, RZ, 0x1, P1 ;  /* 0x00000001ff037807 */ /* 0x000fe40000800000 */
[----:B------:R-:W-:Y:S02]  /*6840*/  SEL R7, R0, RZ, P1 ;  /* 0x000000ff00077207 */ /* 0x000fe40000800000 */
[----:B------:R-:W-:-:S03]  /*6850*/  LOP3.LUT R6, R6, R3, RZ, 0x3c, !PT ;  /* 0x0000000306067212 */ /* 0x000fc600078e3cff */
[----:B0-----:R-:W-:Y:S01]  /*6860*/  IMAD R9, R7, 0x8, R2 ;  /* 0x0000000807097824 */ /* 0x001fe200078e0202 */
[----:B------:R-:W-:Y:S01]  /*6870*/  SHF.L.U32 R4, R6, 0x1f, RZ ;  /* 0x0000001f06047819 */ /* 0x000fe200000006ff */
[----:B-1----:R-:W-:Y:S06]  /*6880*/  @!P0 BRA `(.L_x_186) ;  /* 0x0000000800f08947 */ /* 0x002fec0003800000 */
.L_x_213:
        /* <DEDUP_REMOVED lines=9> */
.L_x_214:
        /* <DEDUP_REMOVED lines=9> */
.L_x_215:
        /* <DEDUP_REMOVED lines=9> */
.L_x_216:
        /* <DEDUP_REMOVED lines=9> */
.L_x_217:
        /* <DEDUP_REMOVED lines=9> */
.L_x_218:
        /* <DEDUP_REMOVED lines=9> */
.L_x_219:
        /* <DEDUP_REMOVED lines=9> */
.L_x_220:
        /* <DEDUP_REMOVED lines=9> */
.L_x_221:
        /* <DEDUP_REMOVED lines=9> */
.L_x_222:
        /* <DEDUP_REMOVED lines=9> */
.L_x_223:
        /* <DEDUP_REMOVED lines=9> */
.L_x_224:
        /* <DEDUP_REMOVED lines=9> */
.L_x_225:
        /* <DEDUP_REMOVED lines=9> */
.L_x_226:
[----:B------:R-:W1:Y:S01]  /*6fe0*/  SYNCS.PHASECHK.TRANS64.TRYWAIT P0, [R8+URZ], R5 ;  /* 0x00000005080075a7 */ /* 0x000e62000800017f */
[----:B------:R-:W-:-:S05]  /*6ff0*/  VIADD R0, R7, 0x1 ;  /* 0x0000000107007836 */ /* 0x000fca0000000000 */
[----:B------:R-:W-:-:S04]  /*7000*/  ISETP.NE.AND P1, PT, R0, 0x12, PT ;  /* 0x000000120000780c */ /* 0x000fc80003f25270 */
[----:B------:R-:W-:Y:S02]  /*7010*/  SEL R3, RZ, 0x1, P1 ;  /* 0x00000001ff037807 */ /* 0x000fe40000800000 */
[----:B------:R-:W-:Y:S02]  /*7020*/  SEL R7, R0, RZ, P1 ;  /* 0x000000ff00077207 */ /* 0x000fe40000800000 */
[----:B0-----:R-:W-:-:S03]  /*7030*/  LOP3.LUT R9, R6, R3, RZ, 0x3c, !PT ;  /* 0x0000000306097212 */ /* 0x001fc600078e3cff */
[----:B------:R-:W-:Y:S01]  /*7040*/  IMAD R11, R7, 0x8, R2 ;  /* 0x00000008070b7824 */ /* 0x000fe200078e0202 */
[----:B------:R-:W-:Y:S01]  /*7050*/  SHF.L.U32 R6, R9, 0x1f, RZ ;  /* 0x0000001f09067819 */ /* 0x000fe200000006ff */
[----:B-1----:R-:W-:Y:S06]  /*7060*/  @!P0 BRA `(.L_x_200) ;  /* 0x0000000800108947 */ /* 0x002fec0003800000 */
.L_x_227:
[----:B------:R-:W1:Y:S01]  /*7070*/  SYNCS.PHASECHK.TRANS64.TRYWAIT P0, [R11+URZ], R6 ;  /* 0x000000060b0075a7 */ /* 0x000e62000800017f */
[----:B------:R-:W-:-:S05]  /*7080*/  VIADD R0, R7, 0x1 ;  /* 0x0000000107007836 */ /* 0x000fca0000000000 */
[----:B------:R-:W-:-:S04]  /*7090*/  ISETP.NE.AND P1, PT, R0, 0x12, PT ;  /* 0x000000120000780c */ /* 0x000fc80003f25270 */
[----:B------:R-:W-:Y:S02]  /*70a0*/  SEL R4, RZ, 0x1, P1 ;  /* 0x00000001ff047807 */ /* 0x000fe40000800000 */
[----:B------:R-:W-:Y:S02]  /*70b0*/  SEL R3, R0, RZ, P1 ;  /* 0x000000ff00037207 */ /* 0x000fe40000800000 */
[----:B------:R-:W-:Y:S01]  /*70c0*/  LOP3.LUT R0, R9, R4, RZ, 0x3c, !PT ;  /* 0x0000000409007212 */ /* 0x000fe200078e3cff */
[----:B-1----:R-:W-:Y:S06]  /*70d0*/  @!P0 BRA `(.L_x_201) ;  /* 0x0000000800088947 */ /* 0x002fec0003800000 */
.L_x_228:
[----:B------:R-:W-:Y:S01]  /*70e0*/  IMAD R3, R3, 0x8, R2 ;  /* 0x0000000803037824 */ /* 0x000fe200078e0202 */
[----:B------:R-:W-:-:S07]  /*70f0*/  SHF.L.U32 R0, R0, 0x1f, RZ ;  /* 0x0000001f00007819 */ /* 0x000fce00000006ff */
.L_x_202:
[----:B--2---:R2:W3:Y:S02]  /*7100*/  SYNCS.PHASECHK.TRANS64.TRYWAIT P0, [R3+URZ], R0 ;  /* 0x00000000030075a7 */ /* 0x0044e4000800017f */
[----:B---3--:R-:W-:Y:S05]  /*7110*/  @!P0 NANOSLEEP.SYNCS 0x989680 ;  /* 0x009896800000895d */ /* 0x008fea0003900000 */
[----:B------:R-:W3:Y:S02]  /*7120*/  @!P0 SYNCS.PHASECHK.TRANS64 P0, [R3+URZ], R0 ;  /* 0x00000000030085a7 */ /* 0x000ee4000800007f */
[----:B---3--:R-:W-:Y:S05]  /*7130*/  @!P0 BRA `(.L_x_202) ;  /* 0xfffffffc00f08947 */ /* 0x008fea000383ffff */
.L_x_183:
[----:B------:R-:W-:Y:S05]  /*7140*/  BSYNC B0 ;  /* 0x0000000000007941 */ /* 0x000fea0003800000 */
.L_x_182:
[----:B------:R-:W-:Y:S05]  /*7150*/  EXIT ;  /* 0x000000000000794d */ /* 0x000fea0003800000 */
.L_x_16:
[----:B-1----:R1:W2:Y:S02]  /*7160*/  SYNCS.PHASECHK.TRANS64.TRYWAIT P0, [R95+URZ], R0 ;  /* 0x000000005f0075a7 */ /* 0x0022a4000800017f */
[----:B--2---:R-:W-:Y:S05]  /*7170*/  @!P0 NANOSLEEP.SYNCS 0x989680 ;  /* 0x009896800000895d */ /* 0x004fea0003900000 */
[----:B------:R-:W2:Y:S02]  /*7180*/  @!P0 SYNCS.PHASECHK.TRANS64 P0, [R95+URZ], R0 ;  /* 0x000000005f0085a7 */ /* 0x000ea4000800007f */
[----:B--2---:R-:W-:Y:S05]  /*7190*/  @!P0 BRA `(.L_x_16) ;  /* 0xfffffffc00f08947 */ /* 0x004fea000383ffff */
[----:B------:R-:W-:Y:S05]  /*71a0*/  BRA `(.L_x_203) ;  /* 0xffffffa4004c7947 */ /* 0x000fea000383ffff */
.L_x_21:
[----:B--2---:R2:W3:Y:S02]  /*71b0*/  SYNCS.PHASECHK.TRANS64.TRYWAIT P1, [R3+URZ], R0 ;  /* 0x00000000030075a7 */ /* 0x0044e4000802017f */
[----:B---3--:R-:W-:Y:S05]  /*71c0*/  @!P1 NANOSLEEP.SYNCS 0x989680 ;  /* 0x009896800000995d */ /* 0x008fea0003900000 */
[----:B------:R-:W3:Y:S02]  /*71d0*/  @!P1 SYNCS.PHASECHK.TRANS64 P1, [R3+URZ], R0 ;  /* 0x00000000030095a7 */ /* 0x000ee4000802007f */
[----:B---3--:R-:W-:Y:S05]  /*71e0*/  @!P1 BRA `(.L_x_21) ;  /* 0xfffffffc00f09947 */ /* 0x008fea000383ffff */
[----:B------:R-:W-:Y:S05]  /*71f0*/  BRA `(.L_x_20) ;  /* 0xffffffa400b47947 */ /* 0x000fea000383ffff */
.L_x_26:
[----:B--2---:R-:W-:-:S04]  /*7200*/  IMAD.U32 R4, RZ, RZ, UR4 ;  /* 0x00000004ff047e24 */ /* 0x004fc8000f8e00ff */
[----:B------:R2:W3:Y:S03]  /*7210*/  SYNCS.PHASECHK.TRANS64.TRYWAIT P1, [R4+URZ], R3 ;  /* 0x00000003040075a7 */ /* 0x0004e6000802017f */
[----:B---3--:R-:W-:Y:S05]  /*7220*/  @!P1 NANOSLEEP.SYNCS 0x989680 ;  /* 0x009896800000995d */ /* 0x008fea0003900000 */
[----:B------:R-:W3:Y:S02]  /*7230*/  @!P1 SYNCS.PHASECHK.TRANS64 P1, [R4+URZ], R3 ;  /* 0x00000003040095a7 */ /* 0x000ee4000802007f */
[----:B---3--:R-:W-:Y:S05]  /*7240*/  @!P1 BRA `(.L_x_26) ;  /* 0xfffffffc00ec9947 */ /* 0x008fea000383ffff */
[----:B------:R-:W-:Y:S05]  /*7250*/  BRA `(.L_x_25) ;  /* 0xffffffa8002c7947 */ /* 0x000fea000383ffff */
.L_x_32:
[----:B---3--:R3:W4:Y:S02]  /*7260*/  SYNCS.PHASECHK.TRANS64.TRYWAIT P0, [R95+URZ+0x10], R0 ;  /* 0x000010005f0075a7 */ /* 0x008724000800017f */
[----:B----4-:R-:W-:Y:S05]  /*7270*/  @!P0 NANOSLEEP.SYNCS 0x989680 ;  /* 0x009896800000895d */ /* 0x010fea0003900000 */
[----:B------:R-:W4:Y:S02]  /*7280*/  @!P0 SYNCS.PHASECHK.TRANS64 P0, [R95+URZ+0x10], R0 ;  /* 0x000010005f0085a7 */ /* 0x000f24000800007f */
[----:B----4-:R-:W-:Y:S05]  /*7290*/  @!P0 BRA `(.L_x_32) ;  /* 0xfffffffc00f08947 */ /* 0x010fea000383ffff */
[----:B------:R-:W-:Y:S05]  /*72a0*/  BRA `(.L_x_204) ;  /* 0xffffffac00247947 */ /* 0x000fea000383ffff */
.L_x_169:
[----:B------:R-:W-:Y:S01]  /*72b0*/  BSSY B1, `(.L_x_205) ;  /* 0x0000006000017945 */ /* 0x000fe20003800000 */
[----:B------:R-:W-:-:S07]  /*72c0*/  IMAD.MOV.U32 R15, RZ, RZ, -0x1 ;  /* 0xffffffffff0f7424 */ /* 0x000fce00078e00ff */
[----:B-----5:R-:W-:Y:S05]  /*72d0*/  WARPSYNC.COLLECTIVE R15, `(.L_x_206) ;  /* 0x000000000f0c7348 */ /* 0x020fea0003c00000 */
[----:B------:R-:W-:Y:S02]  /*72e0*/  ELECT P6, UR62, PT ;  /* 0x00000000003e782f */ /* 0x000fe400038c0000 */
[----:B------:R-:W-:Y:S01]  /*72f0*/  MOV R14, UR62 ;  /* 0x0000003e000e7c02 */ /* 0x000fe20008000f00 */
[----:B-----5:R-:W-:Y:S10]  /*7300*/  ENDCOLLECTIVE ;  /* 0x000000000000791b */ /* 0x020ff40003800000 */
.L_x_206:
[----:B------:R-:W-:Y:S05]  /*7310*/  BSYNC B1 ;  /* 0x0000000000017941 */ /* 0x000fea0003800000 */
.L_x_205:
[----:B------:R-:W-:Y:S05]  /*7320*/  BRA `(.L_x_207) ;  /* 0xffffffe8000c7947 */ /* 0x000fea000383ffff */
.L_x_172:
[----:B0-----:R0:W1:Y:S02]  /*7330*/  SYNCS.PHASECHK.TRANS64.TRYWAIT P1, [R10+URZ+0x90], R5 ;  /* 0x000090050a0075a7 */ /* 0x001064000802017f */
[----:B-1----:R-:W-:Y:S05]  /*7340*/  @!P1 NANOSLEEP.SYNCS 0x989680 ;  /* 0x009896800000995d */ /* 0x002fea0003900000 */
[----:B------:R-:W1:Y:S02]  /*7350*/  @!P1 SYNCS.PHASECHK.TRANS64 P1, [R10+URZ+0x90], R5 ;  /* 0x000090050a0095a7 */ /* 0x000e64000802007f */
[----:B-1----:R-:W-:Y:S05]  /*7360*/  @!P1 BRA `(.L_x_172) ;  /* 0xfffffffc00f09947 */ /* 0x002fea000383ffff */
[----:B------:R-:W-:Y:S05]  /*7370*/  BRA `(.L_x_208) ;  /* 0xffffffe800407947 */ /* 0x000fea000383ffff */
.L_x_181:
[----:B------:R-:W-:Y:S01]  /*7380*/  BSSY B0, `(.L_x_209) ;  /* 0x0000006000007945 */ /* 0x000fe20003800000 */
[----:B------:R-:W-:-:S07]  /*7390*/  IMAD.MOV.U32 R15, RZ, RZ, -0x1 ;  /* 0xffffffffff0f7424 */ /* 0x000fce00078e00ff */
[----:B-----5:R-:W-:Y:S05]  /*73a0*/  WARPSYNC.COLLECTIVE R15, `(.L_x_210) ;  /* 0x000000000f0c7348 */ /* 0x020fea0003c00000 */
[----:B------:R-:W-:Y:S02]  /*73b0*/  ELECT P6, UR62, PT ;  /* 0x00000000003e782f */ /* 0x000fe400038c0000 */
[----:B------:R-:W-:Y:S01]  /*73c0*/  MOV R14, UR62 ;  /* 0x0000003e000e7c02 */ /* 0x000fe20008000f00 */
[----:B-----5:R-:W-:Y:S10]  /*73d0*/  ENDCOLLECTIVE ;  /* 0x000000000000791b */ /* 0x020ff40003800000 */
.L_x_210:
[----:B------:R-:W-:Y:S05]  /*73e0*/  BSYNC B0 ;  /* 0x0000000000007941 */ /* 0x000fea0003800000 */
.L_x_209:
[----:B------:R-:W-:Y:S05]  /*73f0*/  BRA `(.L_x_211) ;  /* 0xfffffff000ac7947 */ /* 0x000fea000383ffff */
.L_x_185:
[----:B0-----:R0:W1:Y:S02]  /*7400*/  SYNCS.PHASECHK.TRANS64.TRYWAIT P0, [R9+URZ], R4 ;  /* 0x00000004090075a7 */ /* 0x001064000800017f */
[----:B-1----:R-:W-:Y:S05]  /*7410*/  @!P0 NANOSLEEP.SYNCS 0x989680 ;  /* 0x009896800000895d */ /* 0x002fea0003900000 */
[----:B------:R-:W1:Y:S02]  /*7420*/  @!P0 SYNCS.PHASECHK.TRANS64 P0, [R9+URZ], R4 ;  /* 0x00000004090085a7 */ /* 0x000e64000800007f */
[----:B-1----:R-:W-:Y:S05]  /*7430*/  @!P0 BRA `(.L_x_185) ;  /* 0xfffffffc00f08947 */ /* 0x002fea000383ffff */
[----:B------:R-:W-:Y:S05]  /*7440*/  BRA `(.L_x_212) ;  /* 0xfffffff000ec7947 */ /* 0x000fea000383ffff */
.L_x_186:
[----:B0-----:R0:W1:Y:S02]  /*7450*/  SYNCS.PHASECHK.TRANS64.TRYWAIT P0, [R8+URZ], R5 ;  /* 0x00000005080075a7 */ /* 0x001064000800017f */
[----:B-1----:R-:W-:Y:S05]  /*7460*/  @!P0 NANOSLEEP.SYNCS 0x989680 ;  /* 0x009896800000895d */ /* 0x002fea0003900000 */
[----:B------:R-:W1:Y:S02]  /*7470*/  @!P0 SYNCS.PHASECHK.TRANS64 P0, [R8+URZ], R5 ;  /* 0x00000005080085a7 */ /* 0x000e64000800007f */
[----:B-1----:R-:W-:Y:S05]  /*7480*/  @!P0 BRA `(.L_x_186) ;  /* 0xfffffffc00f08947 */ /* 0x002fea000383ffff */
[----:B------:R-:W-:Y:S05]  /*7490*/  BRA `(.L_x_213) ;  /* 0xfffffff000fc7947 */ /* 0x000fea000383ffff */
.L_x_187:
[----:B0-----:R0:W1:Y:S02]  /*74a0*/  SYNCS.PHASECHK.TRANS64.TRYWAIT P0, [R9+URZ], R4 ;  /* 0x00000004090075a7 */ /* 0x001064000800017f */
[----:B-1----:R-:W-:Y:S05]  /*74b0*/  @!P0 NANOSLEEP.SYNCS 0x989680 ;  /* 0x009896800000895d */ /* 0x002fea0003900000 */
[----:B------:R-:W1:Y:S02]  /*74c0*/  @!P0 SYNCS.PHASECHK.TRANS64 P0, [R9+URZ], R4 ;  /* 0x00000004090085a7 */ /* 0x000e64000800007f */
[----:B-1----:R-:W-:Y:S05]  /*74d0*/  @!P0 BRA `(.L_x_187) ;  /* 0xfffffffc00f08947 */ /* 0x002fea000383ffff */
[----:B------:R-:W-:Y:S05]  /*74e0*/  BRA `(.L_x_214) ;  /* 0xfffffff4000c7947 */ /* 0x000fea000383ffff */
.L_x_188:
[----:B0-----:R0:W1:Y:S02]  /*74f0*/  SYNCS.PHASECHK.TRANS64.TRYWAIT P0, [R8+URZ], R5 ;  /* 0x00000005080075a7 */ /* 0x001064000800017f */
[----:B-1----:R-:W-:Y:S05]  /*7500*/  @!P0 NANOSLEEP.SYNCS 0x989680 ;  /* 0x009896800000895d */ /* 0x002fea0003900000 */
[----:B------:R-:W1:Y:S02]  /*7510*/  @!P0 SYNCS.PHASECHK.TRANS64 P0, [R8+URZ], R5 ;  /* 0x00000005080085a7 */ /* 0x000e64000800007f */
[----:B-1----:R-:W-:Y:S05]  /*7520*/  @!P0 BRA `(.L_x_188) ;  /* 0xfffffffc00f08947 */ /* 0x002fea000383ffff */
[----:B------:R-:W-:Y:S05]  /*7530*/  BRA `(.L_x_215) ;  /* 0xfffffff4001c7947 */ /* 0x000fea000383ffff */
.L_x_189:
[----:B0-----:R0:W1:Y:S02]  /*7540*/  SYNCS.PHASECHK.TRANS64.TRYWAIT P0, [R9+URZ], R4 ;  /* 0x00000004090075a7 */ /* 0x001064000800017f */
[----:B-1----:R-:W-:Y:S05]  /*7550*/  @!P0 NANOSLEEP.SYNCS 0x989680 ;  /* 0x009896800000895d */ /* 0x002fea0003900000 */
[----:B------:R-:W1:Y:S02]  /*7560*/  @!P0 SYNCS.PHASECHK.TRANS64 P0, [R9+URZ], R4 ;  /* 0x00000004090085a7 */ /* 0x000e64000800007f */
[----:B-1----:R-:W-:Y:S05]  /*7570*/  @!P0 BRA `(.L_x_189) ;  /* 0xfffffffc00f08947 */ /* 0x002fea000383ffff */
[----:B------:R-:W-:Y:S05]  /*7580*/  BRA `(.L_x_216) ;  /* 0xfffffff4002c7947 */ /* 0x000fea000383ffff */
.L_x_190:
[----:B0-----:R0:W1:Y:S02]  /*7590*/  SYNCS.PHASECHK.TRANS64.TRYWAIT P0, [R8+URZ], R5 ;  /* 0x00000005080075a7 */ /* 0x001064000800017f */
[----:B-1----:R-:W-:Y:S05]  /*75a0*/  @!P0 NANOSLEEP.SYNCS 0x989680 ;  /* 0x009896800000895d */ /* 0x002fea0003900000 */
[----:B------:R-:W1:Y:S02]  /*75b0*/  @!P0 SYNCS.PHASECHK.TRANS64 P0, [R8+URZ], R5 ;  /* 0x00000005080085a7 */ /* 0x000e64000800007f */
[----:B-1----:R-:W-:Y:S05]  /*75c0*/  @!P0 BRA `(.L_x_190) ;  /* 0xfffffffc00f08947 */ /* 0x002fea000383ffff */
[----:B------:R-:W-:Y:S05]  /*75d0*/  BRA `(.L_x_217) ;  /* 0xfffffff4003c7947 */ /* 0x000fea000383ffff */
.L_x_191:
[----:B0-----:R0:W1:Y:S02]  /*75e0*/  SYNCS.PHASECHK.TRANS64.TRYWAIT P0, [R9+URZ], R4 ;  /* 0x00000004090075a7 */ /* 0x001064000800017f */
[----:B-1----:R-:W-:Y:S05]  /*75f0*/  @!P0 NANOSLEEP.SYNCS 0x989680 ;  /* 0x009896800000895d */ /* 0x002fea0003900000 */
[----:B------:R-:W1:Y:S02]  /*7600*/  @!P0 SYNCS.PHASECHK.TRANS64 P0, [R9+URZ], R4 ;  /* 0x00000004090085a7 */ /* 0x000e64000800007f */
[----:B-1----:R-:W-:Y:S05]  /*7610*/  @!P0 BRA `(.L_x_191) ;  /* 0xfffffffc00f08947 */ /* 0x002fea000383ffff */
[----:B------:R-:W-:Y:S05]  /*7620*/  BRA `(.L_x_218) ;  /* 0xfffffff4004c7947 */ /* 0x000fea000383ffff */
.L_x_192:
[----:B0-----:R0:W1:Y:S02]  /*7630*/  SYNCS.PHASECHK.TRANS64.TRYWAIT P0, [R8+URZ], R5 ;  /* 0x00000005080075a7 */ /* 0x001064000800017f */
[----:B-1----:R-:W-:Y:S05]  /*7640*/  @!P0 NANOSLEEP.SYNCS 0x989680 ;  /* 0x009896800000895d */ /* 0x002fea0003900000 */
[----:B------:R-:W1:Y:S02]  /*7650*/  @!P0 SYNCS.PHASECHK.TRANS64 P0, [R8+URZ], R5 ;  /* 0x00000005080085a7 */ /* 0x000e64000800007f */
[----:B-1----:R-:W-:Y:S05]  /*7660*/  @!P0 BRA `(.L_x_192) ;  /* 0xfffffffc00f08947 */ /* 0x002fea000383ffff */
[----:B------:R-:W-:Y:S05]  /*7670*/  BRA `(.L_x_219) ;  /* 0xfffffff4005c7947 */ /* 0x000fea000383ffff */
.L_x_193:
[----:B0-----:R0:W1:Y:S02]  /*7680*/  SYNCS.PHASECHK.TRANS64.TRYWAIT P0, [R9+URZ], R4 ;  /* 0x00000004090075a7 */ /* 0x001064000800017f */
[----:B-1----:R-:W-:Y:S05]  /*7690*/  @!P0 NANOSLEEP.SYNCS 0x989680 ;  /* 0x009896800000895d */ /* 0x002fea0003900000 */
[----:B------:R-:W1:Y:S02]  /*76a0*/  @!P0 SYNCS.PHASECHK.TRANS64 P0, [R9+URZ], R4 ;  /* 0x00000004090085a7 */ /* 0x000e64000800007f */
[----:B-1----:R-:W-:Y:S05]  /*76b0*/  @!P0 BRA `(.L_x_193) ;  /* 0xfffffffc00f08947 */ /* 0x002fea000383ffff */
[----:B------:R-:W-:Y:S05]  /*76c0*/  BRA `(.L_x_220) ;  /* 0xfffffff4006c7947 */ /* 0x000fea000383ffff */
.L_x_194:
[----:B0-----:R0:W1:Y:S02]  /*76d0*/  SYNCS.PHASECHK.TRANS64.TRYWAIT P0, [R8+URZ], R5 ;  /* 0x00000005080075a7 */ /* 0x001064000800017f */
[----:B-1----:R-:W-:Y:S05]  /*76e0*/  @!P0 NANOSLEEP.SYNCS 0x989680 ;  /* 0x009896800000895d */ /* 0x002fea0003900000 */
[----:B------:R-:W1:Y:S02]  /*76f0*/  @!P0 SYNCS.PHASECHK.TRANS64 P0, [R8+URZ], R5 ;  /* 0x00000005080085a7 */ /* 0x000e64000800007f */
[----:B-1----:R-:W-:Y:S05]  /*7700*/  @!P0 BRA `(.L_x_194) ;  /* 0xfffffffc00f08947 */ /* 0x002fea000383ffff */
[----:B------:R-:W-:Y:S05]  /*7710*/  BRA `(.L_x_221) ;  /* 0xfffffff4007c7947 */ /* 0x000fea000383ffff */
.L_x_195:
[----:B0-----:R0:W1:Y:S02]  /*7720*/  SYNCS.PHASECHK.TRANS64.TRYWAIT P0, [R9+URZ], R4 ;  /* 0x00000004090075a7 */ /* 0x001064000800017f */
[----:B-1----:R-:W-:Y:S05]  /*7730*/  @!P0 NANOSLEEP.SYNCS 0x989680 ;  /* 0x009896800000895d */ /* 0x002fea0003900000 */
[----:B------:R-:W1:Y:S02]  /*7740*/  @!P0 SYNCS.PHASECHK.TRANS64 P0, [R9+URZ], R4 ;  /* 0x00000004090085a7 */ /* 0x000e64000800007f */
[----:B-1----:R-:W-:Y:S05]  /*7750*/  @!P0 BRA `(.L_x_195) ;  /* 0xfffffffc00f08947 */ /* 0x002fea000383ffff */
[----:B------:R-:W-:Y:S05]  /*7760*/  BRA `(.L_x_222) ;  /* 0xfffffff4008c7947 */ /* 0x000fea000383ffff */
.L_x_196:
[----:B0-----:R0:W1:Y:S02]  /*7770*/  SYNCS.PHASECHK.TRANS64.TRYWAIT P0, [R8+URZ], R5 ;  /* 0x00000005080075a7 */ /* 0x001064000800017f */
[----:B-1----:R-:W-:Y:S05]  /*7780*/  @!P0 NANOSLEEP.SYNCS 0x989680 ;  /* 0x009896800000895d */ /* 0x002fea0003900000 */
[----:B------:R-:W1:Y:S02]  /*7790*/  @!P0 SYNCS.PHASECHK.TRANS64 P0, [R8+URZ], R5 ;  /* 0x00000005080085a7 */ /* 0x000e64000800007f */
[----:B-1----:R-:W-:Y:S05]  /*77a0*/  @!P0 BRA `(.L_x_196) ;  /* 0xfffffffc00f08947 */ /* 0x002fea000383ffff */
[----:B------:R-:W-:Y:S05]  /*77b0*/  BRA `(.L_x_223) ;  /* 0xfffffff4009c7947 */ /* 0x000fea000383ffff */
.L_x_197:
[----:B0-----:R0:W1:Y:S02]  /*77c0*/  SYNCS.PHASECHK.TRANS64.TRYWAIT P0, [R9+URZ], R4 ;  /* 0x00000004090075a7 */ /* 0x001064000800017f */
[----:B-1----:R-:W-:Y:S05]  /*77d0*/  @!P0 NANOSLEEP.SYNCS 0x989680 ;  /* 0x009896800000895d */ /* 0x002fea0003900000 */
[----:B------:R-:W1:Y:S02]  /*77e0*/  @!P0 SYNCS.PHASECHK.TRANS64 P0, [R9+URZ], R4 ;  /* 0x00000004090085a7 */ /* 0x000e64000800007f */
[----:B-1----:R-:W-:Y:S05]  /*77f0*/  @!P0 BRA `(.L_x_197) ;  /* 0xfffffffc00f08947 */ /* 0x002fea000383ffff */
[----:B------:R-:W-:Y:S05]  /*7800*/  BRA `(.L_x_224) ;  /* 0xfffffff400ac7947 */ /* 0x000fea000383ffff */
.L_x_198:
[----:B0-----:R0:W1:Y:S02]  /*7810*/  SYNCS.PHASECHK.TRANS64.TRYWAIT P0, [R8+URZ], R5 ;  /* 0x00000005080075a7 */ /* 0x001064000800017f */
[----:B-1----:R-:W-:Y:S05]  /*7820*/  @!P0 NANOSLEEP.SYNCS 0x989680 ;  /* 0x009896800000895d */ /* 0x002fea0003900000 */
[----:B------:R-:W1:Y:S02]  /*7830*/  @!P0 SYNCS.PHASECHK.TRANS64 P0, [R8+URZ], R5 ;  /* 0x00000005080085a7 */ /* 0x000e64000800007f */
[----:B-1----:R-:W-:Y:S05]  /*7840*/  @!P0 BRA `(.L_x_198) ;  /* 0xfffffffc00f08947 */ /* 0x002fea000383ffff */
[----:B------:R-:W-:Y:S05]  /*7850*/  BRA `(.L_x_225) ;  /* 0xfffffff400bc7947 */ /* 0x000fea000383ffff */
.L_x_199:
[----:B0-----:R0:W1:Y:S02]  /*7860*/  SYNCS.PHASECHK.TRANS64.TRYWAIT P0, [R9+URZ], R4 ;  /* 0x00000004090075a7 */ /* 0x001064000800017f */
[----:B-1----:R-:W-:Y:S05]  /*7870*/  @!P0 NANOSLEEP.SYNCS 0x989680 ;  /* 0x009896800000895d */ /* 0x002fea0003900000 */
[----:B------:R-:W1:Y:S02]  /*7880*/  @!P0 SYNCS.PHASECHK.TRANS64 P0, [R9+URZ], R4 ;  /* 0x00000004090085a7 */ /* 0x000e64000800007f */
[----:B-1----:R-:W-:Y:S05]  /*7890*/  @!P0 BRA `(.L_x_199) ;  /* 0xfffffffc00f08947 */ /* 0x002fea000383ffff */
[----:B------:R-:W-:Y:S05]  /*78a0*/  BRA `(.L_x_226) ;  /* 0xfffffff400cc7947 */ /* 0x000fea000383ffff */
.L_x_200:
[----:B0-----:R0:W1:Y:S02]  /*78b0*/  SYNCS.PHASECHK.TRANS64.TRYWAIT P0, [R8+URZ], R5 ;  /* 0x00000005080075a7 */ /* 0x001064000800017f */
[----:B-1----:R-:W-:Y:S05]  /*78c0*/  @!P0 NANOSLEEP.SYNCS 0x989680 ;  /* 0x009896800000895d */ /* 0x002fea0003900000 */
[----:B------:R-:W1:Y:S02]  /*78d0*/  @!P0 SYNCS.PHASECHK.TRANS64 P0, [R8+URZ], R5 ;  /* 0x00000005080085a7 */ /* 0x000e64000800007f */
[----:B-1----:R-:W-:Y:S05]  /*78e0*/  @!P0 BRA `(.L_x_200) ;  /* 0xfffffffc00f08947 */ /* 0x002fea000383ffff */
[----:B------:R-:W-:Y:S05]  /*78f0*/  BRA `(.L_x_227) ;  /* 0xfffffff400dc7947 */ /* 0x000fea000383ffff */
.L_x_201:
[----:B-1----:R1:W2:Y:S02]  /*7900*/  SYNCS.PHASECHK.TRANS64.TRYWAIT P0, [R11+URZ], R6 ;  /* 0x000000060b0075a7 */ /* 0x0022a4000800017f */
[----:B--2---:R-:W-:Y:S05]  /*7910*/  @!P0 NANOSLEEP.SYNCS 0x989680 ;  /* 0x009896800000895d */ /* 0x004fea0003900000 */
[----:B------:R-:W2:Y:S02]  /*7920*/  @!P0 SYNCS.PHASECHK.TRANS64 P0, [R11+URZ], R6 ;  /* 0x000000060b0085a7 */ /* 0x000ea4000800007f */
[----:B--2---:R-:W-:Y:S05]  /*7930*/  @!P0 BRA `(.L_x_201) ;  /* 0xfffffffc00f08947 */ /* 0x004fea000383ffff */
[----:B------:R-:W-:Y:S05]  /*7940*/  BRA `(.L_x_228) ;  /* 0xfffffff400e47947 */ /* 0x000fea000383ffff */
.L_x_229:
[----:B------:R-:W-:-:S00]  /*7950*/  BRA `(.L_x_229) ;  /* 0xfffffffc00fc7947 */ /* 0x000fc0000383ffff */
[----:B------:R-:W-:-:S00]  /*7960*/  NOP ;  /* 0x0000000000007918 */ /* 0x000fc00000000000 */
        /* <DEDUP_REMOVED lines=9> */
.L_x_230:


//--------------------- .nv.global.init           --------------------------
	.section	.nv.global.init,"aw",@progbits
.nv.global.init:
	.type		$str$22,@object
	.size		$str$22,($str$23 - $str$22)
$str$22:
        /*0000*/ 	.byte	0x6b, 0x5f, 0x74, 0x69, 0x6c, 0x65, 0x5f, 0x63, 0x6f, 0x75, 0x6e, 0x74, 0x20, 0x3e, 0x3d, 0x20
        /*0010*/ 	.byte	0x31, 0x00
	.type		$str$23,@object
	.size		$str$23,(__unnamed_1 - $str$23)
$str$23:
        /*0012*/ 	.byte	0x2f, 0x74, 0x6d, 0x70, 0x2f, 0x63, 0x75, 0x74, 0x6c, 0x61, 0x73, 0x73, 0x5f, 0x73, 0x77, 0x65
        /*0022*/ 	.byte	0x65, 0x70, 0x5f, 0x73, 0x72, 0x63, 0x2f, 0x69, 0x6e, 0x63, 0x6c, 0x75, 0x64, 0x65, 0x2f, 0x63
        /*0032*/ 	.byte	0x75, 0x74, 0x6c, 0x61, 0x73, 0x73, 0x2f, 0x67, 0x65, 0x6d, 0x6d, 0x2f, 0x63, 0x6f, 0x6c, 0x6c
        /*0042*/ 	.byte	0x65, 0x63, 0x74, 0x69, 0x76, 0x65, 0x2f, 0x73, 0x6d, 0x39, 0x30, 0x5f, 0x6d, 0x6d, 0x61, 0x5f
        /*0052*/ 	.byte	0x74, 0x6d, 0x61, 0x5f, 0x67, 0x6d, 0x6d, 0x61, 0x5f, 0x73, 0x73, 0x5f, 0x77, 0x61, 0x72, 0x70
        /*0062*/ 	.byte	0x73, 0x70, 0x65, 0x63, 0x69, 0x61, 0x6c, 0x69, 0x7a, 0x65, 0x64, 0x2e, 0x68, 0x70, 0x70, 0x00
	.type		__unnamed_1,@object
	.size		__unnamed_1,(.L_0 - __unnamed_1)
__unnamed_1:
        /*0072*/ 	.byte	0x76, 0x6f, 0x69, 0x64, 0x20, 0x63, 0x75, 0x74, 0x6c, 0x61, 0x73, 0x73, 0x3a, 0x3a, 0x67, 0x65
        /* <DEDUP_REMOVED lines=171> */
        /*0b32*/ 	.byte	0x3a, 0x3a, 0x69, 0x64, 0x65, 0x6e, 0x74, 0x69, 0x74, 0x79, 0x5d, 0x00
.L_0:


//--------------------- .nv.shared._ZN7cutlass13device_kernelINS_4gemm6kernel13GemmUniversalIN4cute5tupleIJiiiiEEENS1_10collective13CollectiveMmaINS1_34MainloopSm90TmaGmmaWarpSpecializedILi18ENS5_IJNS4_1CILi1EEESB_SB_EEENS1_32KernelTmaWarpSpecializedPingpongEEENS5_IJNSA_ILi64EEENSA_ILi128EEESF_EEEaNS5_IJlSB_lEEEaSI_NS4_8TiledMMAINS4_8MMA_AtomIJNS4_4SM904GMMA27MMA_64x128x32_S32S8S8_SS_TNEEEENS4_6LayoutISC_NS5_IJNSA_ILi0EEESQ_SQ_EEEEENS5_IJNS4_10UnderscoreEST_ST_EEEEENS4_13SM90_TMA_LOADENS4_14ComposedLayoutINS4_7SwizzleILi2ELi4ELi3EEENS4_18smem_ptr_flag_bitsILi8EEENSP_INS5_IJNSA_ILi8EEESF_EEENS5_IJSF_SB_EEEEEEEvNS4_8identityESW_S16_vS17_EENS_8epilogue10collective6detail29Sm90TmaWarpSpecializedAdapterINS1A_15DefaultEpilogueIaSI_SI_NS19_6thread17LinearCombinationIaLi1EiiLNS1E_9ScaleType4KindE0ELNS_15FloatRoundStyleE2EaEENS1_15EpilogueDefaultEEEEEvvEEEEvNT_6ParamsE --------------------------
	.section	.nv.shared._ZN7cutlass13device_kernelINS_4gemm6kernel13GemmUniversalIN4cute5tupleIJiiiiEEENS1_10collective13CollectiveMmaINS1_34MainloopSm90TmaGmmaWarpSpecializedILi18ENS5_IJNS4_1CILi1EEESB_SB_EEENS1_32KernelTmaWarpSpecializedPingpongEEENS5_IJNSA_ILi64EEENSA_ILi128EEESF_EEEaNS5_IJlSB_lEEEaSI_NS4_8TiledMMAINS4_8MMA_AtomIJNS4_4SM904GMMA27MMA_64x128x32_S32S8S8_SS_TNEEEENS4_6LayoutISC_NS5_IJNSA_ILi0EEESQ_SQ_EEEEENS5_IJNS4_10UnderscoreEST_ST_EEEEENS4_13SM90_TMA_LOADENS4_14ComposedLayoutINS4_7SwizzleILi2ELi4ELi3EEENS4_18smem_ptr_flag_bitsILi8EEENSP_INS5_IJNSA_ILi8EEESF_EEENS5_IJSF_SB_EEEEEEEvNS4_8identityESW_S16_vS17_EENS_8epilogue10collective6detail29Sm90TmaWarpSpecializedAdapterINS1A_15DefaultEpilogueIaSI_SI_NS19_6thread17LinearCombinationIaLi1EiiLNS1E_9ScaleType4KindE0ELNS_15FloatRoundStyleE2EaEENS1_15EpilogueDefaultEEEEEvvEEEEvNT_6ParamsE,"aw",@nobits
	.sectionflags	@""
	.align	16
	.zero		1024


//--------------------- .nv.shared.reserved.0     --------------------------
	.section	.nv.shared.reserved.0,"aw",@nobits
	.weak		__nv_reservedSMEM_offset_0_alias
	.size		__nv_reservedSMEM_offset_0_alias, 0, 0
	.other		__nv_reservedSMEM_offset_0_alias,@"STO_CUDA_RESERVED_SHARED STV_DEFAULT"
__nv_reservedSMEM_offset_0_alias:
	.zero		0


//--------------------- .nv.global                --------------------------
	.section	.nv.global,"aw",@nobits
.nv.global:
	.type		_ZN40_INTERNAL_2335dba6_4_k_cu_ab01c4e8_294114cute1_E,@object
	.size		_ZN40_INTERNAL_2335dba6_4_k_cu_ab01c4e8_294114cute1_E,(_ZN40_INTERNAL_2335dba6_4_k_cu_ab01c4e8_294114cuda3std3__45__cpo6cbeginE - _ZN40_INTERNAL_2335dba6_4_k_cu_ab01c4e8_294114cute1_E)
_ZN40_INTERNAL_2335dba6_4_k_cu_ab01c4e8_294114cute1_E:
	.zero		1
	.type		_ZN40_INTERNAL_2335dba6_4_k_cu_ab01c4e8_294114cuda3std3__45__cpo6cbeginE,@object
	.size		_ZN40_INTERNAL_2335dba6_4_k_cu_ab01c4e8_294114cuda3std3__45__cpo6cbeginE,(_ZN40_INTERNAL_2335dba6_4_k_cu_ab01c4e8_294114cuda3std3__48in_placeE - _ZN40_INTERNAL_2335dba6_4_k_cu_ab01c4e8_294114cuda3std3__45__cpo6cbeginE)
_ZN40_INTERNAL_2335dba6_4_k_cu_ab01c4e8_294114cuda3std3__45__cpo6cbeginE:
	.zero		1
	.type		_ZN40_INTERNAL_2335dba6_4_k_cu_ab01c4e8_294114cuda3std3__48in_placeE,@object
	.size		_ZN40_INTERNAL_2335dba6_4_k_cu_ab01c4e8_294114cuda3std3__48in_placeE,(_ZN40_INTERNAL_2335dba6_4_k_cu_ab01c4e8_294114cuda3std6ranges3__45__cpo9iter_moveE - _ZN40_INTERNAL_2335dba6_4_k_cu_ab01c4e8_294114cuda3std3__48in_placeE)
_ZN40_INTERNAL_2335dba6_4_k_cu_ab01c4e8_294114cuda3std3__48in_placeE:
	.zero		1
	.type		_ZN40_INTERNAL_2335dba6_4_k_cu_ab01c4e8_294114cuda3std6ranges3__45__cpo9iter_moveE,@object
	.size		_ZN40_INTERNAL_2335dba6_4_k_cu_ab01c4e8_294114cuda3std6ranges3__45__cpo9iter_moveE,(_ZN40_INTERNAL_2335dba6_4_k_cu_ab01c4e8_294114cuda3std3__45__cpo5beginE - _ZN40_INTERNAL_2335dba6_4_k_cu_ab01c4e8_294114cuda3std6ranges3__45__cpo9iter_moveE)
_ZN40_INTERNAL_2335dba6_4_k_cu_ab01c4e8_294114cuda3std6ranges3__45__cpo9iter_moveE:
	.zero		1
	.type		_ZN40_INTERNAL_2335dba6_4_k_cu_ab01c4e8_294114cuda3std3__45__cpo5beginE,@object
	.size		_ZN40_INTERNAL_2335dba6_4_k_cu_ab01c4e8_294114cuda3std3__45__cpo5beginE,(_ZN40_INTERNAL_2335dba6_4_k_cu_ab01c4e8_294114cuda3std3__442_GLOBAL__N__2335dba6_4_k_cu_ab01c4e8_294116ignoreE - _ZN40_INTERNAL_2335dba6_4_k_cu_ab01c4e8_294114cuda3std3__45__cpo5beginE)
_ZN40_INTERNAL_2335dba6_4_k_cu_ab01c4e8_294114cuda3std3__45__cpo5beginE:
	.zero		1
	.type		_ZN40_INTERNAL_2335dba6_4_k_cu_ab01c4e8_294114cuda3std3__442_GLOBAL__N__2335dba6_4_k_cu_ab01c4e8_294116ignoreE,@object
	.size		_ZN40_INTERNAL_2335dba6_4_k_cu_ab01c4e8_294114cuda3std3__442_GLOBAL__N__2335dba6_4_k_cu_ab01c4e8_294116ignoreE,(_ZN40_INTERNAL_2335dba6_4_k_cu_ab01c4e8_294114cute7productE - _ZN40_INTERNAL_2335dba6_4_k_cu_ab01c4e8_294114cuda3std3__442_GLOBAL__N__2335dba6_4_k_cu_ab01c4e8_294116ignoreE)
_ZN40_INTERNAL_2335dba6_4_k_cu_ab01c4e8_294114cuda3std3__442_GLOBAL__N__2335dba6_4_k_cu_ab01c4e8_294116ignoreE:
	.zero		1
	.type		_ZN40_INTERNAL_2335dba6_4_k_cu_ab01c4e8_294114cute7productE,@object
	.size		_ZN40_INTERNAL_2335dba6_4_k_cu_ab01c4e8_294114cute7productE,(_ZN40_INTERNAL_2335dba6_4_k_cu_ab01c4e8_294114cuda3std3__45__cpo3endE - _ZN40_INTERNAL_2335dba6_4_k_cu_ab01c4e8_294114cute7productE)
_ZN40_INTERNAL_2335dba6_4_k_cu_ab01c4e8_294114cute7productE:
	.zero		1
	.type		_ZN40_INTERNAL_2335dba6_4_k_cu_ab01c4e8_294114cuda3std3__45__cpo3endE,@object
	.size		_ZN40_INTERNAL_2335dba6_4_k_cu_ab01c4e8_294114cuda3std3__45__cpo3endE,(_ZN40_INTERNAL_2335dba6_4_k_cu_ab01c4e8_294114cuda3std3__419piecewise_constructE - _ZN40_INTERNAL_2335dba6_4_k_cu_ab01c4e8_294114cuda3std3__45__cpo3endE)
_ZN40_INTERNAL_2335dba6_4_k_cu_ab01c4e8_294114cuda3std3__45__cpo3endE:
	.zero		1
	.type		_ZN40_INTERNAL_2335dba6_4_k_cu_ab01c4e8_294114cuda3std3__419piecewise_constructE,@object
	.size		_ZN40_INTERNAL_2335dba6_4_k_cu_ab01c4e8_294114cuda3std3__419piecewise_constructE,(_ZN40_INTERNAL_2335dba6_4_k_cu_ab01c4e8_294114cuda3std3__45__cpo4cendE - _ZN40_INTERNAL_2335dba6_4_k_cu_ab01c4e8_294114cuda3std3__419piecewise_constructE)
_ZN40_INTERNAL_2335dba6_4_k_cu_ab01c4e8_294114cuda3std3__419piecewise_constructE:
	.zero		1
	.type		_ZN40_INTERNAL_2335dba6_4_k_cu_ab01c4e8_294114cuda3std3__45__cpo4cendE,@object
	.size		_ZN40_INTERNAL_2335dba6_4_k_cu_ab01c4e8_294114cuda3std3__45__cpo4cendE,(_ZN40_INTERNAL_2335dba6_4_k_cu_ab01c4e8_294114cuda3std6ranges3__45__cpo4swapE - _ZN40_INTERNAL_2335dba6_4_k_cu_ab01c4e8_294114cuda3std3__45__cpo4cendE)
_ZN40_INTERNAL_2335dba6_4_k_cu_ab01c4e8_294114cuda3std3__45__cpo4cendE:
	.zero		1
	.type		_ZN40_INTERNAL_2335dba6_4_k_cu_ab01c4e8_294114cuda3std6ranges3__45__cpo4swapE,@object
	.size		_ZN40_INTERNAL_2335dba6_4_k_cu_ab01c4e8_294114cuda3std6ranges3__45__cpo4swapE,(.L_8 - _ZN40_INTERNAL_2335dba6_4_k_cu_ab01c4e8_294114cuda3std6ranges3__45__cpo4swapE)
_ZN40_INTERNAL_2335dba6_4_k_cu_ab01c4e8_294114cuda3std6ranges3__45__cpo4swapE:
	.zero		1
.L_8:


//--------------------- .nv.constant0._ZN7cutlass13device_kernelINS_4gemm6kernel13GemmUniversalIN4cute5tupleIJiiiiEEENS1_10collective13CollectiveMmaINS1_34MainloopSm90TmaGmmaWarpSpecializedILi18ENS5_IJNS4_1CILi1EEESB_SB_EEENS1_32KernelTmaWarpSpecializedPingpongEEENS5_IJNSA_ILi64EEENSA_ILi128EEESF_EEEaNS5_IJlSB_lEEEaSI_NS4_8TiledMMAINS4_8MMA_AtomIJNS4_4SM904GMMA27MMA_64x128x32_S32S8S8_SS_TNEEEENS4_6LayoutISC_NS5_IJNSA_ILi0EEESQ_SQ_EEEEENS5_IJNS4_10UnderscoreEST_ST_EEEEENS4_13SM90_TMA_LOADENS4_14ComposedLayoutINS4_7SwizzleILi2ELi4ELi3EEENS4_18smem_ptr_flag_bitsILi8EEENSP_INS5_IJNSA_ILi8EEESF_EEENS5_IJSF_SB_EEEEEEEvNS4_8identityESW_S16_vS17_EENS_8epilogue10collective6detail29Sm90TmaWarpSpecializedAdapterINS1A_15DefaultEpilogueIaSI_SI_NS19_6thread17LinearCombinationIaLi1EiiLNS1E_9ScaleType4KindE0ELNS_15FloatRoundStyleE2EaEENS1_15EpilogueDefaultEEEEEvvEEEEvNT_6ParamsE --------------------------
	.section	.nv.constant0._ZN7cutlass13device_kernelINS_4gemm6kernel13GemmUniversalIN4cute5tupleIJiiiiEEENS1_10collective13CollectiveMmaINS1_34MainloopSm90TmaGmmaWarpSpecializedILi18ENS5_IJNS4_1CILi1EEESB_SB_EEENS1_32KernelTmaWarpSpecializedPingpongEEENS5_IJNSA_ILi64EEENSA_ILi128EEESF_EEEaNS5_IJlSB_lEEEaSI_NS4_8TiledMMAINS4_8MMA_AtomIJNS4_4SM904GMMA27MMA_64x128x32_S32S8S8_SS_TNEEEENS4_6LayoutISC_NS5_IJNSA_ILi0EEESQ_SQ_EEEEENS5_IJNS4_10UnderscoreEST_ST_EEEEENS4_13SM90_TMA_LOADENS4_14ComposedLayoutINS4_7SwizzleILi2ELi4ELi3EEENS4_18smem_ptr_flag_bitsILi8EEENSP_INS5_IJNSA_ILi8EEESF_EEENS5_IJSF_SB_EEEEEEEvNS4_8identityESW_S16_vS17_EENS_8epilogue10collective6detail29Sm90TmaWarpSpecializedAdapterINS1A_15DefaultEpilogueIaSI_SI_NS19_6thread17LinearCombinationIaLi1EiiLNS1E_9ScaleType4KindE0ELNS_15FloatRoundStyleE2EaEENS1_15EpilogueDefaultEEEEEvvEEEEvNT_6ParamsE,"a",@progbits
	.sectionflags	@""
	.align	4
.nv.constant0._ZN7cutlass13device_kernelINS_4gemm6kernel13GemmUniversalIN4cute5tupleIJiiiiEEENS1_10collective13CollectiveMmaINS1_34MainloopSm90TmaGmmaWarpSpecializedILi18ENS5_IJNS4_1CILi1EEESB_SB_EEENS1_32KernelTmaWarpSpecializedPingpongEEENS5_IJNSA_ILi64EEENSA_ILi128EEESF_EEEaNS5_IJlSB_lEEEaSI_NS4_8TiledMMAINS4_8MMA_AtomIJNS4_4SM904GMMA27MMA_64x128x32_S32S8S8_SS_TNEEEENS4_6LayoutISC_NS5_IJNSA_ILi0EEESQ_SQ_EEEEENS5_IJNS4_10UnderscoreEST_ST_EEEEENS4_13SM90_TMA_LOADENS4_14ComposedLayoutINS4_7SwizzleILi2ELi4ELi3EEENS4_18smem_ptr_flag_bitsILi8EEENSP_INS5_IJNSA_ILi8EEESF_EEENS5_IJSF_SB_EEEEEEEvNS4_8identityESW_S16_vS17_EENS_8epilogue10collective6detail29Sm90TmaWarpSpecializedAdapterINS1A_15DefaultEpilogueIaSI_SI_NS19_6thread17LinearCombinationIaLi1EiiLNS1E_9ScaleType4KindE0ELNS_15FloatRoundStyleE2EaEENS1_15EpilogueDefaultEEEEEvvEEEEvNT_6ParamsE:
	.zero		1664


//--------------------- SYMBOLS --------------------------

	.type		.nv.reservedSmem.offset0,@object
	.size		.nv.reservedSmem.offset0,0x4
	.type		__assertfail,@function
